def gluon_mma(
    a_ptr,
    b_ptr,
    c_ptr,
    M: gl.constexpr,
    N: gl.constexpr,
    K: gl.constexpr,
    BLK_A: gl.constexpr,
    BLK_B: gl.constexpr,
    SHARED_A: gl.constexpr,
    SHARED_B: gl.constexpr,
    ACC_LAYOUT: gl.constexpr,
    TMEM_LAYOUT: gl.constexpr,
    USE_TCGEN05: gl.constexpr,
    IS_ASYNC: gl.constexpr,
):
    offs_m = gl.arange(0, M, layout=gl.SliceLayout(1, BLK_A))
    offs_ka = gl.arange(0, K, layout=gl.SliceLayout(0, BLK_A))
    offs_kb = gl.arange(0, K, layout=gl.SliceLayout(1, BLK_B))
    offs_n = gl.arange(0, N, layout=gl.SliceLayout(0, BLK_B))
    a = gl.load(a_ptr + offs_m[:, None] * K + offs_ka[None, :])
    b = gl.load(b_ptr + offs_kb[:, None] * N + offs_n[None, :])
    a_smem = gl.allocate_shared_memory(a.dtype, [M, K], SHARED_A, a)
    b_smem = gl.allocate_shared_memory(b.dtype, [K, N], SHARED_B, b)

    if USE_TCGEN05:
        fence_async_shared()
        bar = gl.allocate_shared_memory(gl.int64, [1], mbarrier.MBarrierLayout())
        mbarrier.init(bar, count=1)
        acc_tmem = allocate_tensor_memory(gl.float32, [M, N], TMEM_LAYOUT)
        tcgen05_mma(a_smem, b_smem, acc_tmem, use_acc=False)
        tcgen05_commit(bar)
        mbarrier.wait(bar, phase=0)
        mbarrier.invalidate(bar)
        acc = acc_tmem.load(ACC_LAYOUT)
    else:
        acc = gl.zeros([M, N], dtype=gl.float32, layout=ACC_LAYOUT)
        acc = hopper.warpgroup_mma(a_smem, b_smem, acc, is_async=IS_ASYNC)
        if IS_ASYNC:
            acc = hopper.warpgroup_mma_wait(num_outstanding=0, deps=[acc])

    out_layout: gl.constexpr = gl.BlockedLayout(
        [1, 1], [1, 32], [gl.num_warps(), 1], [1, 0]
    )
    acc = gl.convert_layout(acc, out_layout)
    offs_cm = gl.arange(0, M, layout=gl.SliceLayout(1, out_layout))
    offs_cn = gl.arange(0, N, layout=gl.SliceLayout(0, out_layout))
    gl.store(c_ptr + offs_cm[:, None] * N + offs_cn[None, :], acc)

# config = {"BLOCK_K": 64, "BLOCK_M": 128, "BLOCK_N": 128, "arch": "sm_90", "dtype": "bf16", "is_async": 1, "num_warps": 4}
# arch = sm_90


// ===== COMPILED SASS (sm_90a) =====

	.target	sm_90a

	.elftype	@"ET_EXEC"


//--------------------- .note.nv.tkinfo           --------------------------
	.section	.note.nv.tkinfo,"",@"SHT_NOTE"
	.sectionflags	@"SHF_NOTE_NV_TKINFO"
	.tkinfo
        /*0018*/ 	.word	0x00000002
        /*0030*/ 	.string	""
        /*0030*/ 	.string	"ptxas"
        /*0030*/ 	.string	"Cuda compilation tools, release 13.0, V13.0.88"
        /*0030*/ 	.string	"Build cuda_13.0.r13.0/compiler.36424714_0"
        /*0030*/ 	.string	"-v  -suppress-debug-info  -lineinfo  -arch sm_90a "



//--------------------- .note.nv.cuinfo           --------------------------
	.section	.note.nv.cuinfo,"",@"SHT_NOTE"
	.sectionflags	@"SHF_NOTE_NV_CUINFO"
        /*0018*/ 	.short	0x0002
        /*001a*/ 	.short	0x005a
        /*001c*/ 	.short	0x0082
	.zero		2


//--------------------- .nv.info                  --------------------------
	.section	.nv.info,"",@"SHT_CUDA_INFO"
	.align	4


	//----- nvinfo : EIATTR_REGCOUNT
	.align		4
        /*0000*/ 	.byte	0x04, 0x2f
        /*0002*/ 	.short	(.L_1 - .L_0)
	.align		4
.L_0:
        /*0004*/ 	.word	index@(gluon_mma)
        /*0008*/ 	.word	0x000000da


	//----- nvinfo : EIATTR_FRAME_SIZE
	.align		4
.L_1:
        /*000c*/ 	.byte	0x04, 0x11
        /*000e*/ 	.short	(.L_3 - .L_2)
	.align		4
.L_2:
        /*0010*/ 	.word	index@(gluon_mma)
        /*0014*/ 	.word	0x00000000


	//----- nvinfo : EIATTR_MIN_STACK_SIZE
	.align		4
.L_3:
        /*0018*/ 	.byte	0x04, 0x12
        /*001a*/ 	.short	(.L_5 - .L_4)
	.align		4
.L_4:
        /*001c*/ 	.word	index@(gluon_mma)
        /*0020*/ 	.word	0x00000000
.L_5:


//--------------------- .nv.compat                --------------------------
	.section	.nv.compat,"",@"SHT_CUDA_COMPAT_INFO"
	.align	4
        /*0000*/ 	.byte	0x02, 0x09, 0x01, 0x00, 0x02, 0x02, 0x04, 0x00, 0x02, 0x05, 0x05, 0x00, 0x03, 0x07, 0x01, 0x01
        /*0010*/ 	.byte	0x02, 0x03, 0x00, 0x00, 0x02, 0x06, 0x01, 0x00, 0x04, 0x0b, 0x08, 0x00, 0x00, 0x00, 0x00, 0x00
        /*0020*/ 	.byte	0x00, 0x00, 0x00, 0x00


//--------------------- .nv.info.gluon_mma        --------------------------
	.section	.nv.info.gluon_mma,"",@"SHT_CUDA_INFO"
	.sectionflags	@""
	.align	4


	//----- nvinfo : EIATTR_CUDA_API_VERSION
	.align		4
        /*0000*/ 	.byte	0x04, 0x37
        /*0002*/ 	.short	(.L_7 - .L_6)
.L_6:
        /*0004*/ 	.word	0x00000082


	//----- nvinfo : EIATTR_KPARAM_INFO
	.align		4
.L_7:
        /*0008*/ 	.byte	0x04, 0x17
        /*000a*/ 	.short	(.L_9 - .L_8)
.L_8:
        /*000c*/ 	.word	0x00000000
        /*0010*/ 	.short	0x0004
        /*0012*/ 	.short	0x0020
        /*0014*/ 	.byte	0x00, 0xf4, 0x21, 0x00


	//----- nvinfo : EIATTR_KPARAM_INFO
	.align		4
.L_9:
        /*0018*/ 	.byte	0x04, 0x17
        /*001a*/ 	.short	(.L_11 - .L_10)
.L_10:
        /*001c*/ 	.word	0x00000000
        /*0020*/ 	.short	0x0003
        /*0022*/ 	.short	0x0018
        /*0024*/ 	.byte	0x00, 0xf4, 0x21, 0x00


	//----- nvinfo : EIATTR_KPARAM_INFO
	.align		4
.L_11:
        /*0028*/ 	.byte	0x04, 0x17
        /*002a*/ 	.short	(.L_13 - .L_12)
.L_12:
        /*002c*/ 	.word	0x00000000
        /*0030*/ 	.short	0x0002
        /*0032*/ 	.short	0x0010
        /*0034*/ 	.byte	0x00, 0xf4, 0x21, 0x00


	//----- nvinfo : EIATTR_KPARAM_INFO
	.align		4
.L_13:
        /*0038*/ 	.byte	0x04, 0x17
        /*003a*/ 	.short	(.L_15 - .L_14)
.L_14:
        /*003c*/ 	.word	0x00000000
        /*0040*/ 	.short	0x0001
        /*0042*/ 	.short	0x0008
        /*0044*/ 	.byte	0x00, 0xf4, 0x21, 0x00


	//----- nvinfo : EIATTR_KPARAM_INFO
	.align		4
.L_15:
        /*0048*/ 	.byte	0x04, 0x17
        /*004a*/ 	.short	(.L_17 - .L_16)
.L_16:
        /*004c*/ 	.word	0x00000000
        /*0050*/ 	.short	0x0000
        /*0052*/ 	.short	0x0000
        /*0054*/ 	.byte	0x00, 0xf4, 0x21, 0x00


	//----- nvinfo : EIATTR_SPARSE_MMA_MASK
	.align		4
.L_17:
        /*0058*/ 	.byte	0x03, 0x50
        /*005a*/ 	.short	0x0000


	//----- nvinfo : EIATTR_MAXREG_COUNT
	.align		4
        /*005c*/ 	.byte	0x03, 0x1b
        /*005e*/ 	.short	0x00ff


	//----- nvinfo : EIATTR_NUM_BARRIERS
	.align		4
        /*0060*/ 	.byte	0x02, 0x4c
        /*0062*/ 	.byte	0x01
	.zero		1


	//----- nvinfo : EIATTR_MERCURY_ISA_VERSION
	.align		4
        /*0064*/ 	.byte	0x03, 0x5f
        /*0066*/ 	.short	0x0101


	//----- nvinfo : EIATTR_EXIT_INSTR_OFFSETS
	.align		4
        /*0068*/ 	.byte	0x04, 0x1c
        /*006a*/ 	.short	(.L_19 - .L_18)


	//   ....[0]....
.L_18:
        /*006c*/ 	.word	0x000040a0


	//----- nvinfo : EIATTR_REQNTID
	.align		4
.L_19:
        /*0070*/ 	.byte	0x04, 0x10
        /*0072*/ 	.short	(.L_21 - .L_20)
.L_20:
        /*0074*/ 	.word	0x00000080
        /*0078*/ 	.word	0x00000001
        /*007c*/ 	.word	0x00000001


	//----- nvinfo : EIATTR_CBANK_PARAM_SIZE
	.align		4
.L_21:
        /*0080*/ 	.byte	0x03, 0x19
        /*0082*/ 	.short	0x0028


	//----- nvinfo : EIATTR_PARAM_CBANK
	.align		4
        /*0084*/ 	.byte	0x04, 0x0a
        /*0086*/ 	.short	(.L_23 - .L_22)
	.align		4
.L_22:
        /*0088*/ 	.word	index@(.nv.constant0.gluon_mma)
        /*008c*/ 	.short	0x0210
        /*008e*/ 	.short	0x0028


	//----- nvinfo : EIATTR_SW_WAR
	.align		4
.L_23:
        /*0090*/ 	.byte	0x04, 0x36
        /*0092*/ 	.short	(.L_25 - .L_24)
.L_24:
        /*0094*/ 	.word	0x00000008
.L_25:


//--------------------- .nv.callgraph             --------------------------
	.section	.nv.callgraph,"",@"SHT_CUDA_CALLGRAPH"
	.align	4
	.sectionentsize	8
	.align		4
        /*0000*/ 	.word	0x00000000
	.align		4
        /*0004*/ 	.word	0xffffffff
	.align		4
        /*0008*/ 	.word	0x00000000
	.align		4
        /*000c*/ 	.word	0xfffffffe
	.align		4
        /*0010*/ 	.word	0x00000000
	.align		4
        /*0014*/ 	.word	0xfffffffd
	.align		4
        /*0018*/ 	.word	0x00000000
	.align		4
        /*001c*/ 	.word	0xfffffffc


//--------------------- .text.gluon_mma           --------------------------
	.section	.text.gluon_mma,"ax",@progbits
	.align	128
        .global         gluon_mma
        .type           gluon_mma,@function
        .size           gluon_mma,(.L_x_1 - gluon_mma)
        .other          gluon_mma,@"STO_CUDA_ENTRY STV_DEFAULT"
gluon_mma:
.text.gluon_mma:
[----:B------:R-:W-:Y:S01]  /*0000*/  LDC R1, c[0x0][0x28] ;  /* 0x00000a00ff017b82 */ /* 0x000fe20000000800 */
[----:B------:R-:W0:Y:S07]  /*0010*/  S2R R0, SR_TID.X ;  /* 0x0000000000007919 */ /* 0x000e2e0000002100 */
[----:B------:R-:W1:Y:S01]  /*0020*/  LDC.64 R112, c[0x0][0x210] ;  /* 0x00008400ff707b82 */ /* 0x000e620000000a00 */
[----:B------:R-:W-:Y:S01]  /*0030*/  ULDC.64 UR14, c[0x0][0x208] ;  /* 0x00008200000e7ab9 */ /* 0x000fe20000000a00 */
[----:B0-----:R-:W-:-:S02]  /*0040*/  SHF.R.U32.HI R2, RZ, 0x5, R0 ;  /* 0x00000005ff027819 */ /* 0x001fc40000011600 */
[----:B------:R-:W-:Y:S02]  /*0050*/  LOP3.LUT R5, R0, 0x60, RZ, 0xc0, !PT ;  /* 0x0000006000057812 */ /* 0x000fe400078ec0ff */
[----:B------:R-:W-:Y:S02]  /*0060*/  SGXT.U32 R2, R2, 0x2 ;  /* 0x000000020202781a */ /* 0x000fe40000000000 */
[C---:B-1----:R-:W-:Y:S01]  /*0070*/  LEA R74, P0, R5.reuse, R112, 0x2 ;  /* 0x00000070054a7211 */ /* 0x042fe200078010ff */
[----:B------:R-:W-:Y:S01]  /*0080*/  IMAD.SHL.U32 R6, R5, 0x2, RZ ;  /* 0x0000000205067824 */ /* 0x000fe200078e00ff */
[C---:B------:R-:W-:Y:S02]  /*0090*/  LOP3.LUT R57, R2.reuse, 0xc, RZ, 0xfc, !PT ;  /* 0x0000000c02397812 */ /* 0x040fe400078efcff */
[C---:B------:R-:W-:Y:S02]  /*00a0*/  LOP3.LUT R69, R2.reuse, 0x4, RZ, 0xfc, !PT ;  /* 0x0000000402457812 */ /* 0x040fe400078efcff */
[C---:B------:R-:W-:Y:S01]  /*00b0*/  LOP3.LUT R67, R2.reuse, 0x8, RZ, 0xfc, !PT ;  /* 0x0000000802437812 */ /* 0x040fe200078efcff */
[----:B------:R-:W-:Y:S01]  /*00c0*/  IMAD.SHL.U32 R8, R57, 0x40, RZ ;  /* 0x0000004039087824 */ /* 0x000fe200078e00ff */
[----:B------:R-:W-:-:S02]  /*00d0*/  LOP3.LUT R43, R2, 0x18, RZ, 0xfc, !PT ;  /* 0x00000018022b7812 */ /* 0x000fc400078efcff */
[C---:B------:R-:W-:Y:S02]  /*00e0*/  LOP3.LUT R51, R2.reuse, 0x10, RZ, 0xfc, !PT ;  /* 0x0000001002337812 */ /* 0x040fe400078efcff */
[C---:B------:R-:W-:Y:S01]  /*00f0*/  LOP3.LUT R49, R2.reuse, 0x14, RZ, 0xfc, !PT ;  /* 0x0000001402317812 */ /* 0x040fe200078efcff */
[----:B------:R-:W-:Y:S01]  /*0100*/  IMAD.SHL.U32 R14, R43, 0x40, RZ ;  /* 0x000000402b0e7824 */ /* 0x000fe200078e00ff */
[C---:B------:R-:W-:Y:S01]  /*0110*/  LOP3.LUT R41, R2.reuse, 0x1c, RZ, 0xfc, !PT ;  /* 0x0000001c02297812 */ /* 0x040fe200078efcff */
[----:B------:R-:W-:Y:S01]  /*0120*/  IMAD.SHL.U32 R10, R51, 0x40, RZ ;  /* 0x00000040330a7824 */ /* 0x000fe200078e00ff */
[C---:B------:R-:W-:Y:S01]  /*0130*/  LOP3.LUT R39, R2.reuse, 0x20, RZ, 0xfc, !PT ;  /* 0x0000002002277812 */ /* 0x040fe200078efcff */
[----:B------:R-:W-:Y:S01]  /*0140*/  IMAD.SHL.U32 R12, R49, 0x40, RZ ;  /* 0x00000040310c7824 */ /* 0x000fe200078e00ff */
[C---:B------:R-:W-:Y:S01]  /*0150*/  LOP3.LUT R31, R2.reuse, 0x24, RZ, 0xfc, !PT ;  /* 0x00000024021f7812 */ /* 0x040fe200078efcff */
[----:B------:R-:W-:Y:S01]  /*0160*/  IMAD.SHL.U32 R16, R41, 0x40, RZ ;  /* 0x0000004029107824 */ /* 0x000fe200078e00ff */
[----:B------:R-:W-:-:S02]  /*0170*/  LOP3.LUT R29, R2, 0x28, RZ, 0xfc, !PT ;  /* 0x00000028021d7812 */ /* 0x000fc400078efcff */
        /* <DEDUP_REMOVED lines=38> */
[----:B------:R-:W-:Y:S01]  /*03e0*/  LOP3.LUT R3, R2, 0x7c, RZ, 0xfc, !PT ;  /* 0x0000007c02037812 */ /* 0x000fe200078efcff */
[----:B------:R-:W-:Y:S01]  /*03f0*/  IMAD.SHL.U32 R2, R69, 0x40, RZ ;  /* 0x0000004045027824 */ /* 0x000fe200078e00ff */
[----:B------:R-:W-:Y:S01]  /*0400*/  LEA.HI.X R75, R6, R113, RZ, 0x1, P0 ;  /* 0x00000071064b7211 */ /* 0x000fe200000f0cff */
[----:B------:R-:W-:Y:S01]  /*0410*/  IMAD.SHL.U32 R6, R67, 0x40, RZ ;  /* 0x0000004043067824 */ /* 0x000fe200078e00ff */
[-C--:B------:R-:W-:Y:S01]  /*0420*/  LEA R80, P6, R57, R112.reuse, 0x7 ;  /* 0x0000007039507211 */ /* 0x080fe200078c38ff */
[----:B------:R-:W-:Y:S01]  /*0430*/  IMAD.SHL.U32 R108, R9, 0x40, RZ ;  /* 0x00000040096c7824 */ /* 0x000fe200078e00ff */
[-C--:B------:R-:W-:Y:S01]  /*0440*/  LEA R76, P4, R69, R112.reuse, 0x7 ;  /* 0x00000070454c7211 */ /* 0x080fe200078838ff */
[----:B------:R-:W-:Y:S01]  /*0450*/  IMAD.SHL.U32 R110, R7, 0x40, RZ ;  /* 0x00000040076e7824 */ /* 0x000fe200078e00ff */
[----:B------:R-:W-:-:S02]  /*0460*/  LEA R78, P5, R67, R112, 0x7 ;  /* 0x00000070434e7211 */ /* 0x000fc400078a38ff */
[-C--:B------:R-:W-:Y:S02]  /*0470*/  LEA.HI.X R81, R8, R113.reuse, RZ, 0x1, P6 ;  /* 0x0000007108517211 */ /* 0x080fe400030f0cff */
[-C--:B------:R-:W-:Y:S02]  /*0480*/  LEA R86, P6, R43, R112.reuse, 0x7 ;  /* 0x000000702b567211 */ /* 0x080fe400078c38ff */
[-C--:B------:R-:W-:Y:S02]  /*0490*/  LEA.HI.X R77, R2, R113.reuse, RZ, 0x1, P4 ;  /* 0x00000071024d7211 */ /* 0x080fe400020f0cff */
[----:B------:R-:W-:Y:S02]  /*04a0*/  LEA.HI.X R79, R6, R113, RZ, 0x1, P5 ;  /* 0x00000071064f7211 */ /* 0x000fe400028f0cff */
[-C--:B------:R-:W-:Y:S02]  /*04b0*/  LEA R82, P4, R51, R112.reuse, 0x7 ;  /* 0x0000007033527211 */ /* 0x080fe400078838ff */
[----:B------:R-:W-:-:S02]  /*04c0*/  LEA R84, P5, R49, R112, 0x7 ;  /* 0x0000007031547211 */ /* 0x000fc400078a38ff */
[-C--:B------:R-:W-:Y:S01]  /*04d0*/  LEA.HI.X R87, R14, R113.reuse, RZ, 0x1, P6 ;  /* 0x000000710e577211 */ /* 0x080fe200030f0cff */
[----:B------:R-:W-:Y:S01]  /*04e0*/  IMAD.SHL.U32 R14, R3, 0x40, RZ ;  /* 0x00000040030e7824 */ /* 0x000fe200078e00ff */
[-C--:B------:R-:W-:Y:S02]  /*04f0*/  LEA R92, P6, R31, R112.reuse, 0x7 ;  /* 0x000000701f5c7211 */ /* 0x080fe400078c38ff */
[-C--:B------:R-:W-:Y:S02]  /*0500*/  LEA.HI.X R83, R10, R113.reuse, RZ, 0x1, P4 ;  /* 0x000000710a537211 */ /* 0x080fe400020f0cff */
[----:B------:R-:W-:Y:S02]  /*0510*/  LEA.HI.X R85, R12, R113, RZ, 0x1, P5 ;  /* 0x000000710c557211 */ /* 0x000fe400028f0cff */
[----:B------:R-:W-:Y:S02]  /*0520*/  SHF.L.U32 R18, R39, 0x6, RZ ;  /* 0x0000000627127819 */ /* 0x000fe400000006ff */
[----:B------:R-:W-:-:S02]  /*0530*/  LEA R88, P4, R41, R112, 0x7 ;  /* 0x0000007029587211 */ /* 0x000fc400078838ff */
[-C--:B------:R-:W-:Y:S02]  /*0540*/  LEA R90, P5, R39, R112.reuse, 0x7 ;  /* 0x00000070275a7211 */ /* 0x080fe400078a38ff */
[-C--:B------:R-:W-:Y:S02]  /*0550*/  LEA.HI.X R93, R20, R113.reuse, RZ, 0x1, P6 ;  /* 0x00000071145d7211 */ /* 0x080fe400030f0cff */
[-C--:B------:R-:W-:Y:S02]  /*0560*/  LEA R98, P6, R25, R112.reuse, 0x7 ;  /* 0x0000007019627211 */ /* 0x080fe400078c38ff */
[-C--:B------:R-:W-:Y:S02]  /*0570*/  LEA.HI.X R89, R16, R113.reuse, RZ, 0x1, P4 ;  /* 0x0000007110597211 */ /* 0x080fe400020f0cff */
[----:B------:R-:W-:Y:S02]  /*0580*/  LEA.HI.X R91, R18, R113, RZ, 0x1, P5 ;  /* 0x00000071125b7211 */ /* 0x000fe400028f0cff */
[----:B------:R-:W-:-:S02]  /*0590*/  LEA R94, P4, R29, R112, 0x7 ;  /* 0x000000701d5e7211 */ /* 0x000fc400078838ff */
[-C--:B------:R-:W-:Y:S02]  /*05a0*/  LEA R96, P5, R27, R112.reuse, 0x7 ;  /* 0x000000701b607211 */ /* 0x080fe400078a38ff */
[----:B------:R-:W-:Y:S02]  /*05b0*/  LEA.HI.X R99, R26, R113, RZ, 0x1, P6 ;  /* 0x000000711a637211 */ /* 0x000fe400030f0cff */
[----:B------:R-:W-:Y:S02]  /*05c0*/  LOP3.LUT R4, R0, 0x1f, RZ, 0xc0, !PT ;  /* 0x0000001f00047812 */ /* 0x000fe400078ec0ff */
[----:B------:R-:W-:Y:S02]  /*05d0*/  SHF.L.U32 R36, R55, 0x6, RZ ;  /* 0x0000000637247819 */ /* 0x000fe400000006ff */
[-C--:B------:R-:W-:Y:S02]  /*05e0*/  LEA R52, P3, R53, R112.reuse, 0x7 ;  /* 0x0000007035347211 */ /* 0x080fe400078638ff */
[----:B------:R-:W-:-:S02]  /*05f0*/  LEA R54, P2, R55, R112, 0x7 ;  /* 0x0000007037367211 */ /* 0x000fc400078438ff */
[-C--:B------:R-:W-:Y:S02]  /*0600*/  LEA R44, P1, R45, R112.reuse, 0x7 ;  /* 0x000000702d2c7211 */ /* 0x080fe400078238ff */
[-C--:B------:R-:W-:Y:S02]  /*0610*/  LEA R46, P0, R47, R112.reuse, 0x7 ;  /* 0x000000702f2e7211 */ /* 0x080fe400078038ff */
[-C--:B------:R-:W-:Y:S02]  /*0620*/  LEA R72, P6, R71, R112.reuse, 0x7 ;  /* 0x0000007047487211 */ /* 0x080fe400078c38ff */
[-C--:B------:R-:W-:Y:S02]  /*0630*/  LEA.HI.X R95, R22, R113.reuse, RZ, 0x1, P4 ;  /* 0x00000071165f7211 */ /* 0x080fe400020f0cff */
[----:B------:R-:W-:Y:S01]  /*0640*/  LEA.HI.X R97, R24, R113, RZ, 0x1, P5 ;  /* 0x0000007118617211 */ /* 0x000fe200028f0cff */
[----:B------:R-:W-:Y:S01]  /*0650*/  IMAD.WIDE.U32 R88, R4, 0x2, R88 ;  /* 0x0000000204587825 */ /* 0x000fe200078e0058 */
[----:B------:R-:W-:-:S02]  /*0660*/  LEA R100, P4, R23, R112, 0x7 ;  /* 0x0000007017647211 */ /* 0x000fc400078838ff */
[----:B------:R-:W-:Y:S01]  /*0670*/  LEA R102, P5, R17, R112, 0x7 ;  /* 0x0000007011667211 */ /* 0x000fe200078a38ff */
[----:B------:R-:W-:Y:S01]  /*0680*/  IMAD.WIDE.U32 R90, R4, 0x2, R90 ;  /* 0x00000002045a7825 */ /* 0x000fe200078e005a */
[----:B------:R-:W-:Y:S02]  /*0690*/  SHF.L.U32 R70, R37, 0x6, RZ ;  /* 0x0000000625467819 */ /* 0x000fe400000006ff */
[-C--:B------:R-:W-:Y:S01]  /*06a0*/  LEA.HI.X R73, R32, R113.reuse, RZ, 0x1, P6 ;  /* 0x0000007120497211 */ /* 0x080fe200030f0cff */
[----:B------:R-:W-:Y:S01]  /*06b0*/  IMAD.WIDE.U32 R82, R4, 0x2, R82 ;  /* 0x0000000204527825 */ /* 0x000fe200078e0052 */
[-C--:B------:R-:W-:Y:S02]  /*06c0*/  LEA.HI.X R53, R34, R113.reuse, RZ, 0x1, P3 ;  /* 0x0000007122357211 */ /* 0x080fe400018f0cff */
[-C--:B------:R-:W-:Y:S01]  /*06d0*/  LEA.HI.X R55, R36, R113.reuse, RZ, 0x1, P2 ;  /* 0x0000007124377211 */ /* 0x080fe200010f0cff */
[----:B------:R-:W-:Y:S01]  /*06e0*/  IMAD.WIDE.U32 R84, R4, 0x2, R84 ;  /* 0x0000000204547825 */ /* 0x000fe200078e0054 */
[----:B------:R-:W-:-:S02]  /*06f0*/  LEA.HI.X R45, R38, R113, RZ, 0x1, P1 ;  /* 0x00000071262d7211 */ /* 0x000fc400008f0cff */
[-C--:B------:R-:W-:Y:S01]  /*0700*/  LEA.HI.X R47, R40, R113.reuse, RZ, 0x1, P0 ;  /* 0x00000071282f7211 */ /* 0x080fe200000f0cff */
[----:B------:R-:W2:Y:S01]  /*0710*/  LDG.E.U16 R38, desc[UR14][R82.64+0x40] ;  /* 0x0000400e52267981 */ /* 0x000ea2000c1e1500 */
[-C--:B------:R-:W-:Y:S01]  /*0720*/  LEA R62, P3, R63, R112.reuse, 0x7 ;  /* 0x000000703f3e7211 */ /* 0x080fe200078638ff */
[C---:B------:R-:W-:Y:S01]  /*0730*/  IMAD.WIDE.U32 R74, R4.reuse, 0x2, R74 ;  /* 0x00000002044a7825 */ /* 0x040fe200078e004a */
[-C--:B------:R-:W-:Y:S01]  /*0740*/  LEA R32, P2, R33, R112.reuse, 0x7 ;  /* 0x0000007021207211 */ /* 0x080fe200078438ff */
[----:B------:R-:W3:Y:S01]  /*0750*/  LDG.E.U16 R40, desc[UR14][R84.64] ;  /* 0x0000000e54287981 */ /* 0x000ee2000c1e1500 */
[-C--:B------:R-:W-:Y:S01]  /*0760*/  LEA R34, P1, R35, R112.reuse, 0x7 ;  /* 0x0000007023227211 */ /* 0x080fe200078238ff */
[----:B------:R-:W-:Y:S01]  /*0770*/  IMAD.WIDE.U32 R92, R4, 0x2, R92 ;  /* 0x00000002045c7825 */ /* 0x000fe200078e005c */
[-C--:B------:R-:W-:Y:S01]  /*0780*/  LEA R36, P0, R37, R112.reuse, 0x7 ;  /* 0x0000007025247211 */ /* 0x080fe200078038ff */
[----:B------:R-:W4:Y:S01]  /*0790*/  LDG.E.U16 R15, desc[UR14][R74.64] ;  /* 0x0000000e4a0f7981 */ /* 0x000f22000c1e1500 */
[-C--:B------:R-:W-:Y:S01]  /*07a0*/  LEA.HI.X R101, R28, R113.reuse, RZ, 0x1, P4 ;  /* 0x000000711c657211 */ /* 0x080fe200020f0cff */
[----:B------:R-:W-:Y:S01]  /*07b0*/  IMAD.WIDE.U32 R76, R4, 0x2, R76 ;  /* 0x00000002044c7825 */ /* 0x000fe200078e004c */
[-C--:B------:R-:W-:Y:S01]  /*07c0*/  LEA.HI.X R103, R30, R113.reuse, RZ, 0x1, P5 ;  /* 0x000000711e677211 */ /* 0x080fe200028f0cff */
[----:B------:R-:W5:Y:S01]  /*07d0*/  LDG.E.U16 R19, desc[UR14][R74.64+0x40] ;  /* 0x0000400e4a137981 */ /* 0x000f62000c1e1500 */
[----:B------:R-:W-:Y:S01]  /*07e0*/  LEA R64, P4, R65, R112, 0x7 ;  /* 0x0000007041407211 */ /* 0x000fe200078838ff */
[----:B------:R-:W-:Y:S01]  /*07f0*/  IMAD.WIDE.U32 R78, R4, 0x2, R78 ;  /* 0x00000002044e7825 */ /* 0x000fe200078e004e */
[-C--:B------:R-:W-:Y:S01]  /*0800*/  LEA.HI.X R63, R56, R113.reuse, RZ, 0x1, P3 ;  /* 0x00000071383f7211 */ /* 0x080fe200018f0cff */
[----:B------:R-:W2:Y:S01]  /*0810*/  LDG.E.U16 R30, desc[UR14][R82.64] ;  /* 0x0000000e521e7981 */ /* 0x000ea2000c1e1500 */
[----:B------:R-:W-:-:S02]  /*0820*/  LEA.HI.X R33, R66, R113, RZ, 0x1, P2 ;  /* 0x0000007142217211 */ /* 0x000fc400010f0cff */
[-C--:B------:R-:W-:Y:S01]  /*0830*/  LEA.HI.X R35, R68, R113.reuse, RZ, 0x1, P1 ;  /* 0x0000007144237211 */ /* 0x080fe200008f0cff */
[----:B------:R-:W3:Y:S01]  /*0840*/  LDG.E.U16 R56, desc[UR14][R88.64] ;  /* 0x0000000e58387981 */ /* 0x000ee2000c1e1500 */
[-C--:B------:R-:W-:Y:S01]  /*0850*/  LEA.HI.X R37, R70, R113.reuse, RZ, 0x1, P0 ;  /* 0x0000007146257211 */ /* 0x080fe200000f0cff */
[----:B------:R-:W-:Y:S01]  /*0860*/  IMAD.WIDE.U32 R44, R4, 0x2, R44 ;  /* 0x00000002042c7825 */ /* 0x000fe200078e002c */
[-C--:B------:R-:W-:Y:S01]  /*0870*/  LEA.HI.X R65, R42, R113.reuse, RZ, 0x1, P4 ;  /* 0x000000712a417211 */ /* 0x080fe200020f0cff */
[----:B------:R0:W3:Y:S01]  /*0880*/  LDG.E.U16 R66, desc[UR14][R88.64+0x40] ;  /* 0x0000400e58427981 */ /* 0x0000e2000c1e1500 */
[-C--:B------:R-:W-:Y:S01]  /*0890*/  LEA R58, P5, R59, R112.reuse, 0x7 ;  /* 0x000000703b3a7211 */ /* 0x080fe200078a38ff */
[----:B------:R-:W-:Y:S01]  /*08a0*/  IMAD.WIDE.U32 R86, R4, 0x2, R86 ;  /* 0x0000000204567825 */ /* 0x000fe200078e0056 */
[-C--:B------:R-:W-:Y:S01]  /*08b0*/  LEA R60, P6, R61, R112.reuse, 0x7 ;  /* 0x000000703d3c7211 */ /* 0x080fe200078c38ff */
[----:B------:R-:W3:Y:S01]  /*08c0*/  LDG.E.U16 R68, desc[UR14][R90.64] ;  /* 0x0000000e5a447981 */ /* 0x000ee2000c1e1500 */
[-C--:B------:R-:W-:Y:S01]  /*08d0*/  LEA.HI.X R59, R48, R113.reuse, RZ, 0x1, P5 ;  /* 0x00000071303b7211 */ /* 0x080fe200028f0cff */
[----:B------:R-:W-:Y:S01]  /*08e0*/  IMAD.WIDE.U32 R94, R4, 0x2, R94 ;  /* 0x00000002045e7825 */ /* 0x000fe200078e005e */
[-C--:B------:R-:W-:Y:S01]  /*08f0*/  LEA.HI.X R61, R50, R113.reuse, RZ, 0x1, P6 ;  /* 0x00000071323d7211 */ /* 0x080fe200030f0cff */
[----:B------:R1:W3:Y:S01]  /*0900*/  LDG.E.U16 R70, desc[UR14][R90.64+0x40] ;  /* 0x0000400e5a467981 */ /* 0x0002e2000c1e1500 */
[-C--:B------:R-:W-:Y:S01]  /*0910*/  LEA R12, P4, R13, R112.reuse, 0x7 ;  /* 0x000000700d0c7211 */ /* 0x080fe200078838ff */
[C---:B0-----:R-:W-:Y:S01]  /*0920*/  IMAD.WIDE.U32 R88, R4.reuse, 0x2, R100 ;  /* 0x0000000204587825 */ /* 0x041fe200078e0064 */
[-C--:B------:R-:W-:Y:S01]  /*0930*/  LEA R10, P5, R11, R112.reuse, 0x7 ;  /* 0x000000700b0a7211 */ /* 0x080fe200078a38ff */
[----:B------:R-:W3:Y:S01]  /*0940*/  LDG.E.U16 R42, desc[UR14][R84.64+0x40] ;  /* 0x0000400e542a7981 */ /* 0x000ee2000c1e1500 */
[-C--:B------:R-:W-:Y:S01]  /*0950*/  LEA R8, P6, R9, R112.reuse, 0x7 ;  /* 0x0000007009087211 */ /* 0x080fe200078c38ff */
[----:B------:R-:W-:Y:S01]  /*0960*/  IMAD.WIDE.U32 R96, R4, 0x2, R96 ;  /* 0x0000000204607825 */ /* 0x000fe200078e0060 */
[----:B------:R-:W-:Y:S01]  /*0970*/  LEA R6, P3, R7, R112, 0x7 ;  /* 0x0000007007067211 */ /* 0x000fe200078638ff */
[----:B------:R-:W3:Y:S01]  /*0980*/  LDG.E.U16 R82, desc[UR14][R88.64] ;  /* 0x0000000e58527981 */ /* 0x000ee2000c1e1500 */
[-C--:B------:R-:W-:Y:S01]  /*0990*/  LEA.HI.X R13, R104, R113.reuse, RZ, 0x1, P4 ;  /* 0x00000071680d7211 */ /* 0x080fe200020f0cff */
[----:B-1----:R-:W-:Y:S01]  /*09a0*/  IMAD.WIDE.U32 R90, R4, 0x2, R102 ;  /* 0x00000002045a7825 */ /* 0x002fe200078e0066 */
[-C--:B------:R-:W-:Y:S01]  /*09b0*/  LEA.HI.X R11, R106, R113.reuse, RZ, 0x1, P5 ;  /* 0x000000716a0b7211 */ /* 0x080fe200028f0cff */
[----:B------:R0:W3:Y:S01]  /*09c0*/  LDG.E.U16 R83, desc[UR14][R88.64+0x40] ;  /* 0x0000400e58537981 */ /* 0x0000e2000c1e1500 */
[----:B------:R-:W-:-:S03]  /*09d0*/  LEA.HI.X R9, R108, R113, RZ, 0x1, P6 ;  /* 0x000000716c097211 */ /* 0x000fc600030f0cff */
[----:B------:R-:W3:Y:S04]  /*09e0*/  LDG.E.U16 R74, desc[UR14][R92.64] ;  /* 0x0000000e5c4a7981 */ /* 0x000ee8000c1e1500 */
[----:B------:R1:W3:Y:S01]  /*09f0*/  LDG.E.U16 R75, desc[UR14][R92.64+0x40] ;  /* 0x0000400e5c4b7981 */ /* 0x0002e2000c1e1500 */
[----:B------:R-:W-:Y:S01]  /*0a00*/  IMAD.WIDE.U32 R80, R4, 0x2, R80 ;  /* 0x0000000204507825 */ /* 0x000fe200078e0050 */
[----:B------:R-:W-:Y:S02]  /*0a10*/  LEA.HI.X R7, R110, R113, RZ, 0x1, P3 ;  /* 0x000000716e077211 */ /* 0x000fe400018f0cff */
[----:B------:R-:W3:Y:S01]  /*0a20*/  LDG.E.U16 R84, desc[UR14][R90.64] ;  /* 0x0000000e5a547981 */ /* 0x000ee2000c1e1500 */
[----:B0-----:R-:W-:Y:S01]  /*0a30*/  IMAD.WIDE.U32 R88, R4, 0x2, R46 ;  /* 0x0000000204587825 */ /* 0x001fe200078e002e */
[----:B------:R-:W-:-:S02]  /*0a40*/  LEA R2, P2, R3, R112, 0x7 ;  /* 0x0000007003027211 */ /* 0x000fc400078438ff */
[----:B------:R0:W3:Y:S01]  /*0a50*/  LDG.E.U16 R85, desc[UR14][R90.64+0x40] ;  /* 0x0000400e5a557981 */ /* 0x0000e2000c1e1500 */
[----:B-1----:R-:W-:Y:S01]  /*0a60*/  IMAD.WIDE.U32 R92, R4, 0x2, R72 ;  /* 0x00000002045c7825 */ /* 0x002fe200078e0048 */
[----:B------:R-:W-:Y:S02]  /*0a70*/  LEA.HI.X R3, R14, R113, RZ, 0x1, P2 ;  /* 0x000000710e037211 */ /* 0x000fe400010f0cff */
[----:B------:R-:W3:Y:S04]  /*0a80*/  LDG.E.U16 R46, desc[UR14][R44.64] ;  /* 0x0000000e2c2e7981 */ /* 0x000ee8000c1e1500 */
[----:B------:R-:W2:Y:S01]  /*0a90*/  LDG.E.U16 R20, desc[UR14][R76.64] ;  /* 0x0000000e4c147981 */ /* 0x000ea2000c1e1500 */
[----:B0-----:R-:W-:-:S03]  /*0aa0*/  IMAD.WIDE.U32 R90, R4, 0x2, R64 ;  /* 0x00000002045a7825 */ /* 0x001fc600078e0040 */
[----:B------:R0:W3:Y:S04]  /*0ab0*/  LDG.E.U16 R64, desc[UR14][R44.64+0x40] ;  /* 0x0000400e2c407981 */ /* 0x0000e8000c1e1500 */
[----:B------:R-:W3:Y:S04]  /*0ac0*/  LDG.E.U16 R21, desc[UR14][R76.64+0x40] ;  /* 0x0000400e4c157981 */ /* 0x000ee8000c1e1500 */
[----:B------:R-:W3:Y:S01]  /*0ad0*/  LDG.E.U16 R22, desc[UR14][R78.64] ;  /* 0x0000000e4e167981 */ /* 0x000ee2000c1e1500 */
[----:B0-----:R-:W0:Y:S03]  /*0ae0*/  LDC.64 R44, c[0x0][0x218] ;  /* 0x00008600ff2c7b82 */ /* 0x001e260000000a00 */
[----:B------:R-:W3:Y:S04]  /*0af0*/  LDG.E.U16 R24, desc[UR14][R78.64+0x40] ;  /* 0x0000400e4e187981 */ /* 0x000ee8000c1e1500 */
[----:B------:R-:W3:Y:S04]  /*0b00*/  LDG.E.U16 R48, desc[UR14][R86.64] ;  /* 0x0000000e56307981 */ /* 0x000ee8000c1e1500 */
[----:B------:R1:W3:Y:S04]  /*0b10*/  LDG.E.U16 R50, desc[UR14][R86.64+0x40] ;  /* 0x0000400e56327981 */ /* 0x0002e8000c1e1500 */
[----:B------:R-:W3:Y:S04]  /*0b20*/  LDG.E.U16 R76, desc[UR14][R94.64] ;  /* 0x0000000e5e4c7981 */ /* 0x000ee8000c1e1500 */
[----:B------:R1:W3:Y:S02]  /*0b30*/  LDG.E.U16 R77, desc[UR14][R94.64+0x40] ;  /* 0x0000400e5e4d7981 */ /* 0x0002e4000c1e1500 */
[----:B-1----:R-:W-:-:S02]  /*0b40*/  IMAD.WIDE.U32 R86, R4, 0x2, R98 ;  /* 0x0000000204567825 */ /* 0x002fc400078e0062 */
[----:B------:R-:W3:Y:S04]  /*0b50*/  LDG.E.U16 R78, desc[UR14][R96.64] ;  /* 0x0000000e604e7981 */ /* 0x000ee8000c1e1500 */
[----:B------:R1:W3:Y:S01]  /*0b60*/  LDG.E.U16 R79, desc[UR14][R96.64+0x40] ;  /* 0x0000400e604f7981 */ /* 0x0002e2000c1e1500 */
[----:B------:R-:W-:-:S03]  /*0b70*/  IMAD.WIDE.U32 R94, R4, 0x2, R52 ;  /* 0x00000002045e7825 */ /* 0x000fc600078e0034 */
[----:B------:R-:W3:Y:S01]  /*0b80*/  LDG.E.U16 R52, desc[UR14][R92.64] ;  /* 0x0000000e5c347981 */ /* 0x000ee2000c1e1500 */
[----:B------:R-:W-:-:S03]  /*0b90*/  IMAD.WIDE.U32 R34, R4, 0x2, R34 ;  /* 0x0000000204227825 */ /* 0x000fc600078e0022 */
[----:B------:R-:W3:Y:S01]  /*0ba0*/  LDG.E.U16 R26, desc[UR14][R80.64] ;  /* 0x0000000e501a7981 */ /* 0x000ee2000c1e1500 */
[----:B-1----:R-:W-:-:S03]  /*0bb0*/  IMAD.WIDE.U32 R96, R4, 0x2, R54 ;  /* 0x0000000204607825 */ /* 0x002fc600078e0036 */
[----:B------:R1:W3:Y:S04]  /*0bc0*/  LDG.E.U16 R54, desc[UR14][R92.64+0x40] ;  /* 0x0000400e5c367981 */ /* 0x0002e8000c1e1500 */
[----:B------:R-:W3:Y:S01]  /*0bd0*/  LDG.E.U16 R28, desc[UR14][R80.64+0x40] ;  /* 0x0000400e501c7981 */ /* 0x000ee2000c1e1500 */
[----:B------:R-:W-:-:S03]  /*0be0*/  IMAD.WIDE.U32 R32, R4, 0x2, R32 ;  /* 0x0000000204207825 */ /* 0x000fc600078e0020 */
[----:B------:R-:W3:Y:S01]  /*0bf0*/  LDG.E.U16 R53, desc[UR14][R94.64] ;  /* 0x0000000e5e357981 */ /* 0x000ee2000c1e1500 */
[----:B-1----:R-:W-:-:S03]  /*0c00*/  IMAD.WIDE.U32 R92, R4, 0x2, R58 ;  /* 0x00000002045c7825 */ /* 0x002fc600078e003a */
[----:B------:R1:W3:Y:S04]  /*0c10*/  LDG.E.U16 R72, desc[UR14][R94.64+0x40] ;  /* 0x0000400e5e487981 */ /* 0x0002e8000c1e1500 */
[----:B------:R-:W3:Y:S01]  /*0c20*/  LDG.E.U16 R80, desc[UR14][R86.64] ;  /* 0x0000000e56507981 */ /* 0x000ee2000c1e1500 */
[----:B------:R-:W-:-:S03]  /*0c30*/  IMAD.SHL.U32 R18, R5, 0x4, RZ ;  /* 0x0000000405127824 */ /* 0x000fc600078e00ff */
[----:B------:R-:W3:Y:S01]  /*0c40*/  LDG.E.U16 R81, desc[UR14][R86.64+0x40] ;  /* 0x0000400e56517981 */ /* 0x000ee2000c1e1500 */
[----:B-1----:R-:W-:-:S03]  /*0c50*/  IMAD.WIDE.U32 R94, R4, 0x2, R60 ;  /* 0x00000002045e7825 */ /* 0x002fc600078e003c */
[----:B------:R-:W3:Y:S01]  /*0c60*/  LDG.E.U16 R47, desc[UR14][R88.64] ;  /* 0x0000000e582f7981 */ /* 0x000ee2000c1e1500 */
[----:B------:R-:W-:-:S03]  /*0c70*/  IMAD.WIDE.U32 R12, R4, 0x2, R12 ;  /* 0x00000002040c7825 */ /* 0x000fc600078e000c */
[----:B------:R-:W3:Y:S04]  /*0c80*/  LDG.E.U16 R58, desc[UR14][R92.64] ;  /* 0x0000000e5c3a7981 */ /* 0x000ee8000c1e1500 */
[----:B------:R1:W3:Y:S04]  /*0c90*/  LDG.E.U16 R86, desc[UR14][R88.64+0x40] ;  /* 0x0000400e58567981 */ /* 0x0002e8000c1e1500 */
[----:B------:R-:W3:Y:S01]  /*0ca0*/  LDG.E.U16 R60, desc[UR14][R92.64+0x40] ;  /* 0x0000400e5c3c7981 */ /* 0x000ee2000c1e1500 */
[----:B------:R-:W-:-:S03]  /*0cb0*/  IMAD.WIDE.U32 R10, R4, 0x2, R10 ;  /* 0x00000002040a7825 */ /* 0x000fc600078e000a */
[----:B------:R-:W3:Y:S01]  /*0cc0*/  LDG.E.U16 R55, desc[UR14][R96.64] ;  /* 0x0000000e60377981 */ /* 0x000ee2000c1e1500 */
[----:B-1----:R-:W-:-:S03]  /*0cd0*/  IMAD.WIDE.U32 R88, R4, 0x2, R36 ;  /* 0x0000000204587825 */ /* 0x002fc600078e0024 */
[----:B------:R-:W3:Y:S04]  /*0ce0*/  LDG.E.U16 R37, desc[UR14][R34.64] ;  /* 0x0000000e22257981 */ /* 0x000ee8000c1e1500 */
[----:B------:R0:W3:Y:S01]  /*0cf0*/  LDG.E.U16 R92, desc[UR14][R34.64+0x40] ;  /* 0x0000400e225c7981 */ /* 0x0000e2000c1e1500 */
[----:B------:R-:W-:-:S03]  /*0d00*/  IMAD.WIDE.U32 R8, R4, 0x2, R8 ;  /* 0x0000000204087825 */ /* 0x000fc600078e0008 */
[----:B------:R1:W3:Y:S04]  /*0d10*/  LDG.E.U16 R73, desc[UR14][R96.64+0x40] ;  /* 0x0000400e60497981 */ /* 0x0002e8000c1e1500 */
[----:B------:R-:W3:Y:S01]  /*0d20*/  LDG.E.U16 R65, desc[UR14][R90.64] ;  /* 0x0000000e5a417981 */ /* 0x000ee2000c1e1500 */
[----:B0-----:R-:W-:-:S03]  /*0d30*/  LEA R34, P0, R5, R44, 0x3 ;  /* 0x0000002c05227211 */ /* 0x001fc600078018ff */
[----:B------:R-:W3:Y:S01]  /*0d40*/  LDG.E.U16 R87, desc[UR14][R90.64+0x40] ;  /* 0x0000400e5a577981 */ /* 0x000ee2000c1e1500 */
[----:B-1----:R-:W-:Y:S01]  /*0d50*/  IMAD.WIDE.U32 R96, R4, 0x2, R62 ;  /* 0x0000000204607825 */ /* 0x002fe200078e003e */
[----:B------:R-:W-:Y:S02]  /*0d60*/  LEA.HI.X R35, R18, R45, RZ, 0x1, P0 ;  /* 0x0000002d12237211 */ /* 0x000fe400000f0cff */
[----:B------:R-:W3:Y:S04]  /*0d70*/  LDG.E.U16 R36, desc[UR14][R32.64] ;  /* 0x0000000e20247981 */ /* 0x000ee8000c1e1500 */
[----:B------:R-:W3:Y:S04]  /*0d80*/  LDG.E.U16 R59, desc[UR14][R94.64] ;  /* 0x0000000e5e3b7981 */ /* 0x000ee8000c1e1500 */
[----:B------:R0:W3:Y:S04]  /*0d90*/  LDG.E.U16 R90, desc[UR14][R32.64+0x40] ;  /* 0x0000400e205a7981 */ /* 0x0000e8000c1e1500 */
[----:B------:R-:W3:Y:S01]  /*0da0*/  LDG.E.U16 R62, desc[UR14][R94.64+0x40] ;  /* 0x0000400e5e3e7981 */ /* 0x000ee2000c1e1500 */
[----:B------:R-:W-:-:S03]  /*0db0*/  IMAD.SHL.U32 R14, R69, 0x80, RZ ;  /* 0x00000080450e7824 */ /* 0x000fc600078e00ff */
[----:B------:R-:W3:Y:S01]  /*0dc0*/  LDG.E.U16 R61, desc[UR14][R96.64] ;  /* 0x0000000e603d7981 */ /* 0x000ee2000c1e1500 */
[----:B0-----:R-:W-:-:S03]  /*0dd0*/  IMAD.WIDE.U32 R32, R4, 0x2, R6 ;  /* 0x0000000204207825 */ /* 0x001fc600078e0006 */
[----:B------:R-:W3:Y:S01]  /*0de0*/  LDG.E.U16 R63, desc[UR14][R96.64+0x40] ;  /* 0x0000400e603f7981 */ /* 0x000ee2000c1e1500 */
[----:B------:R-:W-:-:S03]  /*0df0*/  IMAD.SHL.U32 R6, R71, 0x80, RZ ;  /* 0x0000008047067824 */ /* 0x000fc600078e00ff */
[----:B------:R-:W3:Y:S04]  /*0e00*/  LDG.E.U16 R94, desc[UR14][R12.64] ;  /* 0x0000000e0c5e7981 */ /* 0x000ee8000c1e1500 */
[----:B------:R0:W3:Y:S04]  /*0e10*/  LDG.E.U16 R95, desc[UR14][R12.64+0x40] ;  /* 0x0000400e0c5f7981 */ /* 0x0000e8000c1e1500 */
[----:B------:R-:W3:Y:S04]  /*0e20*/  LDG.E.U16 R96, desc[UR14][R10.64] ;  /* 0x0000000e0a607981 */ /* 0x000ee8000c1e1500 */
[----:B------:R1:W3:Y:S01]  /*0e30*/  LDG.E.U16 R97, desc[UR14][R10.64+0x40] ;  /* 0x0000400e0a617981 */ /* 0x0002e2000c1e1500 */
[----:B0-----:R-:W-:-:S03]  /*0e40*/  LEA R12, P1, R71, R44, 0x8 ;  /* 0x0000002c470c7211 */ /* 0x001fc600078240ff */
[----:B------:R-:W3:Y:S01]  /*0e50*/  LDG.E.U16 R98, desc[UR14][R8.64] ;  /* 0x0000000e08627981 */ /* 0x000ee2000c1e1500 */
[----:B------:R-:W-:-:S03]  /*0e60*/  LEA.HI.X R13, R6, R45, RZ, 0x1, P1 ;  /* 0x0000002d060d7211 */ /* 0x000fc600008f0cff */
[----:B------:R0:W3:Y:S01]  /*0e70*/  LDG.E.U16 R99, desc[UR14][R8.64+0x40] ;  /* 0x0000400e08637981 */ /* 0x0000e2000c1e1500 */
[----:B-1----:R-:W-:Y:S01]  /*0e80*/  LEA R10, P0, R69, R44, 0x8 ;  /* 0x0000002c450a7211 */ /* 0x002fe200078040ff */
[----:B------:R-:W-:Y:S02]  /*0e90*/  IMAD.WIDE.U32 R2, R4, 0x2, R2 ;  /* 0x0000000204027825 */ /* 0x000fe400078e0002 */
[----:B------:R-:W3:Y:S01]  /*0ea0*/  LDG.E.U16 R7, desc[UR14][R32.64] ;  /* 0x0000000e20077981 */ /* 0x000ee2000c1e1500 */
[----:B------:R-:W-:-:S03]  /*0eb0*/  SHF.L.U32 R16, R67, 0x7, RZ ;  /* 0x0000000743107819 */ /* 0x000fc600000006ff */
[----:B------:R1:W3:Y:S01]  /*0ec0*/  LDG.E.U16 R100, desc[UR14][R32.64+0x40] ;  /* 0x0000400e20647981 */ /* 0x0002e2000c1e1500 */
[----:B0-----:R-:W-:Y:S01]  /*0ed0*/  IMAD.WIDE.U32 R8, R4, 0x2, R34 ;  /* 0x0000000204087825 */ /* 0x001fe200078e0022 */
[----:B------:R-:W-:Y:S02]  /*0ee0*/  LEA.HI.X R11, R14, R45, RZ, 0x1, P0 ;  /* 0x0000002d0e0b7211 */ /* 0x000fe400000f0cff */
[----:B------:R-:W3:Y:S01]  /*0ef0*/  LDG.E.U16 R101, desc[UR14][R2.64] ;  /* 0x0000000e02657981 */ /* 0x000ee2000c1e1500 */
[----:B------:R-:W-:-:S03]  /*0f00*/  IMAD.SHL.U32 R14, R57, 0x80, RZ ;  /* 0x00000080390e7824 */ /* 0x000fc600078e00ff */
[----:B------:R-:W3:Y:S01]  /*0f10*/  LDG.E.U16 R69, desc[UR14][R8.64+0x40] ;  /* 0x0000400e08457981 */ /* 0x000ee2000c1e1500 */
[----:B-1----:R-:W-:Y:S01]  /*0f20*/  LEA R32, P1, R67, R44, 0x8 ;  /* 0x0000002c43207211 */ /* 0x002fe200078240ff */
[----:B------:R-:W-:Y:S02]  /*0f30*/  IMAD.WIDE.U32 R12, R4, 0x2, R12 ;  /* 0x00000002040c7825 */ /* 0x000fe400078e000c */
[----:B------:R-:W3:Y:S04]  /*0f40*/  LDG.E.U16 R67, desc[UR14][R8.64] ;  /* 0x0000000e08437981 */ /* 0x000ee8000c1e1500 */
[----:B------:R-:W3:Y:S04]  /*0f50*/  LDG.E.U16 R71, desc[UR14][R8.64+0x80] ;  /* 0x0000800e08477981 */ /* 0x000ee8000c1e1500 */
[----:B------:R0:W3:Y:S01]  /*0f60*/  LDG.E.U16 R103, desc[UR14][R8.64+0xc0] ;  /* 0x0000c00e08677981 */ /* 0x0000e2000c1e1500 */
[----:B------:R-:W-:-:S03]  /*0f70*/  LEA.HI.X R33, R16, R45, RZ, 0x1, P1 ;  /* 0x0000002d10217211 */ /* 0x000fc600008f0cff */
[----:B------:R1:W3:Y:S01]  /*0f80*/  LDG.E.U16 R102, desc[UR14][R2.64+0x40] ;  /* 0x0000400e02667981 */ /* 0x0002e2000c1e1500 */
[----:B------:R-:W-:-:S03]  /*0f90*/  IMAD.SHL.U32 R16, R51, 0x80, RZ ;  /* 0x0000008033107824 */ /* 0x000fc600078e00ff */
[----:B------:R-:W3:Y:S01]  /*0fa0*/  LDG.E.U16 R138, desc[UR14][R12.64] ;  /* 0x0000000e0c8a7981 */ /* 0x000ee2000c1e1500 */
[----:B0-----:R-:W-:-:S03]  /*0fb0*/  LEA R8, P0, R57, R44, 0x8 ;  /* 0x0000002c39087211 */ /* 0x001fc600078040ff */
[----:B------:R-:W3:Y:S01]  /*0fc0*/  LDG.E.U16 R139, desc[UR14][R12.64+0x40] ;  /* 0x0000400e0c8b7981 */ /* 0x000ee2000c1e1500 */
[----:B-1----:R-:W-:Y:S01]  /*0fd0*/  IMAD.WIDE.U32 R2, R4, 0x2, R10 ;  /* 0x0000000204027825 */ /* 0x002fe200078e000a */
[----:B------:R-:W-:Y:S02]  /*0fe0*/  LEA.HI.X R9, R14, R45, RZ, 0x1, P0 ;  /* 0x0000002d0e097211 */ /* 0x000fe400000f0cff */
[----:B------:R-:W3:Y:S04]  /*0ff0*/  LDG.E.U16 R140, desc[UR14][R12.64+0x80] ;  /* 0x0000800e0c8c7981 */ /* 0x000ee8000c1e1500 */
[----:B------:R0:W3:Y:S01]  /*1000*/  LDG.E.U16 R141, desc[UR14][R12.64+0xc0] ;  /* 0x0000c00e0c8d7981 */ /* 0x0000e2000c1e1500 */
[----:B------:R-:W-:Y:S01]  /*1010*/  IMAD.WIDE.U32 R10, R4, 0x2, R32 ;  /* 0x00000002040a7825 */ /* 0x000fe200078e0020 */
[----:B------:R-:W-:-:S02]  /*1020*/  LEA R32, P0, R49, R44, 0x8 ;  /* 0x0000002c31207211 */ /* 0x000fc400078040ff */
[----:B------:R-:W3:Y:S01]  /*1030*/  LDG.E.U16 R104, desc[UR14][R2.64] ;  /* 0x0000000e02687981 */ /* 0x000ee2000c1e1500 */
[----:B------:R-:W-:-:S03]  /*1040*/  IMAD.SHL.U32 R14, R49, 0x80, RZ ;  /* 0x00000080310e7824 */ /* 0x000fc600078e00ff */
[----:B------:R-:W3:Y:S01]  /*1050*/  LDG.E.U16 R105, desc[UR14][R2.64+0x40] ;  /* 0x0000400e02697981 */ /* 0x000ee2000c1e1500 */
[----:B0-----:R-:W-:-:S03]  /*1060*/  LEA R12, P1, R51, R44, 0x8 ;  /* 0x0000002c330c7211 */ /* 0x001fc600078240ff */
[----:B------:R-:W3:Y:S01]  /*1070*/  LDG.E.U16 R106, desc[UR14][R2.64+0x80] ;  /* 0x0000800e026a7981 */ /* 0x000ee2000c1e1500 */
[----:B------:R-:W-:-:S03]  /*1080*/  LEA.HI.X R13, R16, R45, RZ, 0x1, P1 ;  /* 0x0000002d100d7211 */ /* 0x000fc600008f0cff */
[----:B------:R0:W3:Y:S01]  /*1090*/  LDG.E.U16 R107, desc[UR14][R2.64+0xc0] ;  /* 0x0000c00e026b7981 */ /* 0x0000e2000c1e1500 */
[----:B------:R-:W-:-:S03]  /*10a0*/  LEA R34, P1, R43, R44, 0x8 ;  /* 0x0000002c2b227211 */ /* 0x000fc600078240ff */
[----:B------:R-:W3:Y:S04]  /*10b0*/  LDG.E.U16 R91, desc[UR14][R88.64] ;  /* 0x0000000e585b7981 */ /* 0x000ee8000c1e1500 */
[----:B------:R1:W3:Y:S01]  /*10c0*/  LDG.E.U16 R93, desc[UR14][R88.64+0x40] ;  /* 0x0000400e585d7981 */ /* 0x0002e2000c1e1500 */
[----:B0-----:R-:W-:Y:S01]  /*10d0*/  IMAD.WIDE.U32 R2, R4, 0x2, R8 ;  /* 0x0000000204027825 */ /* 0x001fe200078e0008 */
[----:B------:R-:W-:Y:S02]  /*10e0*/  LEA.HI.X R33, R14, R45, RZ, 0x1, P0 ;  /* 0x0000002d0e217211 */ /* 0x000fe400000f0cff */
[----:B------:R-:W3:Y:S01]  /*10f0*/  LDG.E.U16 R57, desc[UR14][R10.64] ;  /* 0x0000000e0a397981 */ /* 0x000ee2000c1e1500 */
[----:B------:R-:W-:-:S03]  /*1100*/  IMAD.SHL.U32 R14, R41, 0x80, RZ ;  /* 0x00000080290e7824 */ /* 0x000fc600078e00ff */
[----:B------:R-:W3:Y:S01]  /*1110*/  LDG.E.U16 R49, desc[UR14][R2.64+0x40] ;  /* 0x0000400e02317981 */ /* 0x000ee2000c1e1500 */
[----:B-1----:R-:W-:-:S03]  /*1120*/  IMAD.SHL.U32 R88, R43, 0x80, RZ ;  /* 0x000000802b587824 */ /* 0x002fc600078e00ff */
[----:B------:R-:W3:Y:S02]  /*1130*/  LDG.E.U16 R43, desc[UR14][R2.64] ;  /* 0x0000000e022b7981 */ /* 0x000ee4000c1e1500 */
[----:B------:R-:W-:Y:S02]  /*1140*/  LEA.HI.X R35, R88, R45, RZ, 0x1, P1 ;  /* 0x0000002d58237211 */ /* 0x000fe400008f0cff */
[----:B------:R-:W3:Y:S04]  /*1150*/  LDG.E.U16 R51, desc[UR14][R2.64+0x80] ;  /* 0x0000800e02337981 */ /* 0x000ee8000c1e1500 */
[----:B------:R0:W3:Y:S01]  /*1160*/  LDG.E.U16 R111, desc[UR14][R2.64+0xc0] ;  /* 0x0000c00e026f7981 */ /* 0x0000e2000c1e1500 */
[----:B------:R-:W-:-:S03]  /*1170*/  IMAD.WIDE.U32 R8, R4, 0x2, R12 ;  /* 0x0000000204087825 */ /* 0x000fc600078e000c */
[----:B------:R-:W3:Y:S01]  /*1180*/  LDG.E.U16 R108, desc[UR14][R10.64+0x40] ;  /* 0x0000400e0a6c7981 */ /* 0x000ee2000c1e1500 */
[----:B------:R-:W-:-:S03]  /*1190*/  IMAD.SHL.U32 R16, R39, 0x80, RZ ;  /* 0x0000008027107824 */ /* 0x000fc600078e00ff */
[----:B------:R-:W3:Y:S01]  /*11a0*/  LDG.E.U16 R109, desc[UR14][R10.64+0x80] ;  /* 0x0000800e0a6d7981 */ /* 0x000ee2000c1e1500 */
[----:B0-----:R-:W-:-:S03]  /*11b0*/  LEA R2, P0, R41, R44, 0x8 ;  /* 0x0000002c29027211 */ /* 0x001fc600078040ff */
[----:B------:R0:W3:Y:S01]  /*11c0*/  LDG.E.U16 R110, desc[UR14][R10.64+0xc0] ;  /* 0x0000c00e0a6e7981 */ /* 0x0000e2000c1e1500 */
[----:B------:R-:W-:Y:S01]  /*11d0*/  IMAD.WIDE.U32 R12, R4, 0x2, R34 ;  /* 0x00000002040c7825 */ /* 0x000fe200078e0022 */
[-C--:B------:R-:W-:Y:S02]  /*11e0*/  LEA.HI.X R3, R14, R45.reuse, RZ, 0x1, P0 ;  /* 0x0000002d0e037211 */ /* 0x080fe400000f0cff */
[CC--:B------:R-:W-:Y:S01]  /*11f0*/  LEA R34, P0, R31.reuse, R44.reuse, 0x8 ;  /* 0x0000002c1f227211 */ /* 0x0c0fe200078040ff */
[----:B------:R-:W-:Y:S01]  /*1200*/  IMAD.SHL.U32 R14, R31, 0x80, RZ ;  /* 0x000000801f0e7824 */ /* 0x000fe200078e00ff */
[----:B------:R-:W3:Y:S01]  /*1210*/  LDG.E.U16 R112, desc[UR14][R8.64] ;  /* 0x0000000e08707981 */ /* 0x000ee2000c1e1500 */
[----:B0-----:R-:W-:Y:S01]  /*1220*/  IMAD.WIDE.U32 R10, R4, 0x2, R32 ;  /* 0x00000002040a7825 */ /* 0x001fe200078e0020 */
[-C--:B------:R-:W-:Y:S02]  /*1230*/  LEA R32, P1, R39, R44.reuse, 0x8 ;  /* 0x0000002c27207211 */ /* 0x080fe400078240ff */
[----:B------:R-:W3:Y:S01]  /*1240*/  LDG.E.U16 R113, desc[UR14][R8.64+0x40] ;  /* 0x0000400e08717981 */ /* 0x000ee2000c1e1500 */
[-C--:B------:R-:W-:Y:S01]  /*1250*/  LEA.HI.X R35, R14, R45.reuse, RZ, 0x1, P0 ;  /* 0x0000002d0e237211 */ /* 0x080fe200000f0cff */
[----:B------:R-:W-:Y:S01]  /*1260*/  IMAD.WIDE.U32 R2, R4, 0x2, R2 ;  /* 0x0000000204027825 */ /* 0x000fe200078e0002 */
[----:B------:R-:W-:Y:S01]  /*1270*/  LEA.HI.X R33, R16, R45, RZ, 0x1, P1 ;  /* 0x0000002d10217211 */ /* 0x000fe200008f0cff */
[----:B------:R-:W3:Y:S01]  /*1280*/  LDG.E.U16 R114, desc[UR14][R8.64+0x80] ;  /* 0x0000800e08727981 */ /* 0x000ee2000c1e1500 */
[----:B------:R-:W-:-:S03]  /*1290*/  LEA R88, P1, R29, R44, 0x8 ;  /* 0x0000002c1d587211 */ /* 0x000fc600078240ff */
[----:B------:R0:W3:Y:S01]  /*12a0*/  LDG.E.U16 R115, desc[UR14][R8.64+0xc0] ;  /* 0x0000c00e08737981 */ /* 0x0000e2000c1e1500 */
[----:B------:R-:W-:-:S03]  /*12b0*/  IMAD.WIDE.U32 R34, R4, 0x2, R34 ;  /* 0x0000000204227825 */ /* 0x000fc600078e0022 */
[----:B------:R-:W3:Y:S04]  /*12c0*/  LDG.E.U16 R41, desc[UR14][R12.64] ;  /* 0x0000000e0c297981 */ /* 0x000ee8000c1e1500 */
[----:B------:R-:W3:Y:S01]  /*12d0*/  LDG.E.U16 R120, desc[UR14][R12.64+0x40] ;  /* 0x0000400e0c787981 */ /* 0x000ee2000c1e1500 */
[----:B0-----:R-:W-:-:S03]  /*12e0*/  IMAD.SHL.U32 R8, R29, 0x80, RZ ;  /* 0x000000801d087824 */ /* 0x001fc600078e00ff */
[----:B------:R-:W3:Y:S04]  /*12f0*/  LDG.E.U16 R121, desc[UR14][R12.64+0x80] ;  /* 0x0000800e0c797981 */ /* 0x000ee8000c1e1500 */
[----:B------:R0:W3:Y:S04]  /*1300*/  LDG.E.U16 R9, desc[UR14][R12.64+0xc0] ;  /* 0x0000c00e0c097981 */ /* 0x0000e8000c1e1500 */
[----:B------:R-:W3:Y:S04]  /*1310*/  LDG.E.U16 R116, desc[UR14][R10.64] ;  /* 0x0000000e0a747981 */ /* 0x000ee8000c1e1500 */
[----:B------:R-:W3:Y:S01]  /*1320*/  LDG.E.U16 R117, desc[UR14][R10.64+0x40] ;  /* 0x0000400e0a757981 */ /* 0x000ee2000c1e1500 */
[----:B0-----:R-:W-:-:S03]  /*1330*/  IMAD.WIDE.U32 R12, R4, 0x2, R32 ;  /* 0x00000002040c7825 */ /* 0x001fc600078e0020 */
[----:B------:R-:W3:Y:S04]  /*1340*/  LDG.E.U16 R118, desc[UR14][R10.64+0x80] ;  /* 0x0000800e0a767981 */ /* 0x000ee8000c1e1500 */
[----:B------:R0:W3:Y:S04]  /*1350*/  LDG.E.U16 R119, desc[UR14][R10.64+0xc0] ;  /* 0x0000c00e0a777981 */ /* 0x0000e8000c1e1500 */
[----:B------:R-:W3:Y:S04]  /*1360*/  LDG.E.U16 R29, desc[UR14][R2.64+0x40] ;  /* 0x0000400e021d7981 */ /* 0x000ee8000c1e1500 */
[----:B------:R-:W3:Y:S01]  /*1370*/  LDG.E.U16 R31, desc[UR14][R2.64+0x80] ;  /* 0x0000800e021f7981 */ /* 0x000ee2000c1e1500 */
[----:B0-----:R-:W-:-:S03]  /*1380*/  SHF.L.U32 R10, R27, 0x7, RZ ;  /* 0x000000071b0a7819 */ /* 0x001fc600000006ff */
[----:B------:R-:W3:Y:S04]  /*1390*/  LDG.E.U16 R11, desc[UR14][R2.64] ;  /* 0x0000000e020b7981 */ /* 0x000ee8000c1e1500 */
[----:B------:R0:W3:Y:S01]  /*13a0*/  LDG.E.U16 R39, desc[UR14][R2.64+0xc0] ;  /* 0x0000c00e02277981 */ /* 0x0000e2000c1e1500 */
[----:B------:R-:W-:Y:S01]  /*13b0*/  LEA.HI.X R89, R8, R45, RZ, 0x1, P1 ;  /* 0x0000002d08597211 */ /* 0x000fe200008f0cff */
[----:B------:R-:W-:Y:S02]  /*13c0*/  IMAD.SHL.U32 R14, R23, 0x80, RZ ;  /* 0x00000080170e7824 */ /* 0x000fe400078e00ff */
[----:B------:R-:W3:Y:S01]  /*13d0*/  LDG.E.U16 R122, desc[UR14][R12.64] ;  /* 0x0000000e0c7a7981 */ /* 0x000ee2000c1e1500 */
[----:B------:R-:W-:Y:S01]  /*13e0*/  LEA R32, P1, R25, R44, 0x8 ;  /* 0x0000002c19207211 */ /* 0x000fe200078240ff */
[----:B------:R-:W-:-:S02]  /*13f0*/  IMAD.SHL.U32 R16, R17, 0x80, RZ ;  /* 0x0000008011107824 */ /* 0x000fc400078e00ff */
[----:B------:R-:W3:Y:S01]  /*1400*/  LDG.E.U16 R123, desc[UR14][R12.64+0x40] ;  /* 0x0000400e0c7b7981 */ /* 0x000ee2000c1e1500 */
[----:B0-----:R-:W-:-:S03]  /*1410*/  LEA R2, P0, R27, R44, 0x8 ;  /* 0x0000002c1b027211 */ /* 0x001fc600078040ff */
[----:B------:R-:W3:Y:S01]  /*1420*/  LDG.E.U16 R124, desc[UR14][R12.64+0x80] ;  /* 0x0000800e0c7c7981 */ /* 0x000ee2000c1e1500 */
[----:B------:R-:W-:-:S03]  /*1430*/  LEA.HI.X R3, R10, R45, RZ, 0x1, P0 ;  /* 0x0000002d0a037211 */ /* 0x000fc600000f0cff */
[----:B------:R0:W3:Y:S04]  /*1440*/  LDG.E.U16 R125, desc[UR14][R12.64+0xc0] ;  /* 0x0000c00e0c7d7981 */ /* 0x0000e8000c1e1500 */
[----:B------:R-:W3:Y:S04]  /*1450*/  LDG.E.U16 R126, desc[UR14][R34.64] ;  /* 0x0000000e227e7981 */ /* 0x000ee8000c1e1500 */
[----:B------:R-:W3:Y:S01]  /*1460*/  LDG.E.U16 R127, desc[UR14][R34.64+0x40] ;  /* 0x0000400e227f7981 */ /* 0x000ee2000c1e1500 */
[----:B0-----:R-:W-:-:S03]  /*1470*/  IMAD.SHL.U32 R12, R25, 0x80, RZ ;  /* 0x00000080190c7824 */ /* 0x001fc600078e00ff */
[----:B------:R-:W3:Y:S04]  /*1480*/  LDG.E.U16 R128, desc[UR14][R34.64+0x80] ;  /* 0x0000800e22807981 */ /* 0x000ee8000c1e1500 */
[----:B------:R0:W3:Y:S01]  /*1490*/  LDG.E.U16 R129, desc[UR14][R34.64+0xc0] ;  /* 0x0000c00e22817981 */ /* 0x0000e2000c1e1500 */
[----:B------:R-:W-:Y:S01]  /*14a0*/  LEA.HI.X R33, R12, R45, RZ, 0x1, P1 ;  /* 0x0000002d0c217211 */ /* 0x000fe200008f0cff */
[----:B------:R-:W-:Y:S01]  /*14b0*/  IMAD.WIDE.U32 R88, R4, 0x2, R88 ;  /* 0x0000000204587825 */ /* 0x000fe200078e0058 */
[----:B0-----:R-:W-:-:S03]  /*14c0*/  LEA R34, P0, R23, R44, 0x8 ;  /* 0x0000002c17227211 */ /* 0x001fc600078040ff */
[----:B------:R-:W-:Y:S01]  /*14d0*/  IMAD.WIDE.U32 R2, R4, 0x2, R2 ;  /* 0x0000000204027825 */ /* 0x000fe200078e0002 */
[----:B------:R-:W-:Y:S01]  /*14e0*/  LEA R44, P2, R17, R44, 0x8 ;  /* 0x0000002c112c7211 */ /* 0x000fe200078440ff */
[----:B------:R-:W3:Y:S01]  /*14f0*/  LDG.E.U16 R27, desc[UR14][R88.64] ;  /* 0x0000000e581b7981 */ /* 0x000ee2000c1e1500 */
[-C--:B------:R-:W-:Y:S02]  /*1500*/  LEA.HI.X R35, R14, R45.reuse, RZ, 0x1, P0 ;  /* 0x0000002d0e237211 */ /* 0x080fe400000f0cff */
[----:B------:R-:W-:Y:S01]  /*1510*/  LEA.HI.X R45, R16, R45, RZ, 0x1, P2 ;  /* 0x0000002d102d7211 */ /* 0x000fe200010f0cff */
[C---:B------:R-:W-:Y:S01]  /*1520*/  IMAD.WIDE.U32 R32, R4.reuse, 0x2, R32 ;  /* 0x0000000204207825 */ /* 0x040fe200078e0020 */
[----:B------:R-:W3:Y:S03]  /*1530*/  LDG.E.U16 R130, desc[UR14][R88.64+0x40] ;  /* 0x0000400e58827981 */ /* 0x000ee6000c1e1500 */
[C---:B------:R-:W-:Y:S01]  /*1540*/  IMAD.WIDE.U32 R34, R4.reuse, 0x2, R34 ;  /* 0x0000000204227825 */ /* 0x040fe200078e0022 */
[----:B------:R-:W3:Y:S03]  /*1550*/  LDG.E.U16 R131, desc[UR14][R88.64+0x80] ;  /* 0x0000800e58837981 */ /* 0x000ee6000c1e1500 */
[C---:B------:R-:W-:Y:S01]  /*1560*/  IMAD.WIDE.U32 R44, R4.reuse, 0x2, R44 ;  /* 0x00000002042c7825 */ /* 0x040fe200078e002c */
[----:B------:R-:W3:Y:S04]  /*1570*/  LDG.E.U16 R13, desc[UR14][R88.64+0xc0] ;  /* 0x0000c00e580d7981 */ /* 0x000ee8000c1e1500 */
[----:B------:R-:W3:Y:S04]  /*1580*/  LDG.E.U16 R17, desc[UR14][R2.64] ;  /* 0x0000000e02117981 */ /* 0x000ee8000c1e1500 */
[----:B------:R-:W3:Y:S04]  /*1590*/  LDG.E.U16 R23, desc[UR14][R2.64+0x40] ;  /* 0x0000400e02177981 */ /* 0x000ee8000c1e1500 */
[----:B------:R-:W3:Y:S04]  /*15a0*/  LDG.E.U16 R25, desc[UR14][R2.64+0x80] ;  /* 0x0000800e02197981 */ /* 0x000ee8000c1e1500 */
[----:B------:R-:W3:Y:S04]  /*15b0*/  LDG.E.U16 R88, desc[UR14][R2.64+0xc0] ;  /* 0x0000c00e02587981 */ /* 0x000ee8000c1e1500 */
[----:B------:R-:W3:Y:S04]  /*15c0*/  LDG.E.U16 R89, desc[UR14][R32.64] ;  /* 0x0000000e20597981 */ /* 0x000ee8000c1e1500 */
[----:B------:R-:W3:Y:S04]  /*15d0*/  LDG.E.U16 R132, desc[UR14][R32.64+0x40] ;  /* 0x0000400e20847981 */ /* 0x000ee8000c1e1500 */
[----:B------:R-:W3:Y:S04]  /*15e0*/  LDG.E.U16 R133, desc[UR14][R32.64+0x80] ;  /* 0x0000800e20857981 */ /* 0x000ee8000c1e1500 */
[----:B------:R0:W3:Y:S04]  /*15f0*/  LDG.E.U16 R134, desc[UR14][R32.64+0xc0] ;  /* 0x0000c00e20867981 */ /* 0x0000e8000c1e1500 */
[----:B------:R-:W3:Y:S04]  /*1600*/  LDG.E.U16 R135, desc[UR14][R34.64] ;  /* 0x0000000e22877981 */ /* 0x000ee8000c1e1500 */
[----:B------:R-:W3:Y:S04]  /*1610*/  LDG.E.U16 R136, desc[UR14][R34.64+0x40] ;  /* 0x0000400e22887981 */ /* 0x000ee8000c1e1500 */
[----:B------:R-:W3:Y:S04]  /*1620*/  LDG.E.U16 R137, desc[UR14][R34.64+0x80] ;  /* 0x0000800e22897981 */ /* 0x000ee8000c1e1500 */
[----:B------:R-:W3:Y:S04]  /*1630*/  LDG.E.U16 R2, desc[UR14][R34.64+0xc0] ;  /* 0x0000c00e22027981 */ /* 0x000ee8000c1e1500 */
[----:B------:R-:W3:Y:S04]  /*1640*/  LDG.E.U16 R3, desc[UR14][R44.64] ;  /* 0x0000000e2c037981 */ /* 0x000ee8000c1e1500 */
[----:B------:R-:W3:Y:S04]  /*1650*/  LDG.E.U16 R152, desc[UR14][R44.64+0x40] ;  /* 0x0000400e2c987981 */ /* 0x000ee8000c1e1500 */
[----:B------:R-:W3:Y:S04]  /*1660*/  LDG.E.U16 R153, desc[UR14][R44.64+0x80] ;  /* 0x0000800e2c997981 */ /* 0x000ee8000c1e1500 */
[----:B------:R-:W3:Y:S01]  /*1670*/  LDG.E.U16 R154, desc[UR14][R44.64+0xc0] ;  /* 0x0000c00e2c9a7981 */ /* 0x000ee2000c1e1500 */
[----:B------:R-:W1:Y:S01]  /*1680*/  S2UR UR12, SR_CgaCtaId ;  /* 0x00000000000c79c3 */ /* 0x000e620000008800 */
[----:B------:R-:W-:Y:S01]  /*1690*/  UMOV UR4, 0x400 ;  /* 0x0000040000047882 */ /* 0x000fe20000000000 */
[----:B0-----:R-:W-:Y:S01]  /*16a0*/  IMAD R33, R4, 0x2, R18 ;  /* 0x0000000204217824 */ /* 0x001fe200078e0212 */
[----:B------:R-:W-:-:S04]  /*16b0*/  SHF.R.U32.HI R32, RZ, 0x1, R5 ;  /* 0x00000001ff207819 */ /* 0x000fc80000011605 */
[----:B------:R-:W-:Y:S01]  /*16c0*/  LOP3.LUT R156, R33, R32, RZ, 0x3c, !PT ;  /* 0x00000020219c7212 */ /* 0x000fe200078e3cff */
[----:B-1----:R-:W-:-:S09]  /*16d0*/  ULEA UR12, UR12, UR4, 0x18 ;  /* 0x000000040c0c7291 */ /* 0x002fd2000f8ec03f */
[----:B----4-:R-:W-:Y:S04]  /*16e0*/  STS.U16 [R156+UR12], R15 ;  /* 0x0000000f9c007988 */ /* 0x010fe8000800040c */
[----:B-----5:R-:W-:Y:S04]  /*16f0*/  STS.U16 [R156+UR12+0x40], R19 ;  /* 0x000040139c007988 */ /* 0x020fe8000800040c */
[----:B--2---:R-:W-:Y:S04]  /*1700*/  STS.U16 [R156+UR12+0x240], R20 ;  /* 0x000240149c007988 */ /* 0x004fe8000800040c */
[----:B---3--:R-:W-:Y:S04]  /*1710*/  STS.U16 [R156+UR12+0x200], R21 ;  /* 0x000200159c007988 */ /* 0x008fe8000800040c */
[----:B------:R-:W-:Y:S04]  /*1720*/  STS.U16 [R156+UR12+0x400], R22 ;  /* 0x000400169c007988 */ /* 0x000fe8000800040c */
        /* <DEDUP_REMOVED lines=117> */
[----:B------:R0:W-:Y:S04]  /*1e80*/  STS.U16 [R156+UR12+0x7a40], R137 ;  /* 0x007a40899c007988 */ /* 0x0001e8000800040c */
[----:B------:R1:W-:Y:S04]  /*1e90*/  STS.U16 [R156+UR12+0x7a00], R2 ;  /* 0x007a00029c007988 */ /* 0x0003e8000800040c */
[----:B------:R2:W-:Y:S04]  /*1ea0*/  STS.U16 [R156+UR12+0x5c00], R3 ;  /* 0x005c00039c007988 */ /* 0x0005e8000800040c */
[----:B------:R3:W-:Y:S04]  /*1eb0*/  STS.U16 [R156+UR12+0x5c40], R152 ;  /* 0x005c40989c007988 */ /* 0x0007e8000800040c */
[----:B------:R4:W-:Y:S04]  /*1ec0*/  STS.U16 [R156+UR12+0x7c00], R153 ;  /* 0x007c00999c007988 */ /* 0x0009e8000800040c */
[----:B------:R5:W-:Y:S01]  /*1ed0*/  STS.U16 [R156+UR12+0x7c40], R154 ;  /* 0x007c409a9c007988 */ /* 0x000be2000800040c */
[----:B------:R-:W-:Y:S01]  /*1ee0*/  BAR.SYNC.DEFER_BLOCKING 0x0 ;  /* 0x0000000000007b1d */ /* 0x000fe20000010000 */
[----:B------:R-:W-:-:S04]  /*1ef0*/  UIADD3 UR4, UR12, 0x4000, URZ ;  /* 0x000040000c047890 */ /* 0x000fc8000fffe03f */
[----:B------:R-:W-:Y:S02]  /*1f00*/  USHF.R.U32.HI UR8, URZ, 0x4, UR4 ;  /* 0x000000043f087899 */ /* 0x000fe40008011604 */
[----:B------:R-:W-:Y:S02]  /*1f10*/  USHF.R.U32.HI UR4, URZ, 0x4, UR12 ;  /* 0x000000043f047899 */ /* 0x000fe4000801160c */
[----:B------:R-:W-:Y:S02]  /*1f20*/  USGXT.U32 UR8, UR8, 0xe ;  /* 0x0000000e0808789a */ /* 0x000fe40008000000 */
[----:B------:R-:W-:Y:S02]  /*1f30*/  USGXT.U32 UR4, UR4, 0xe ;  /* 0x0000000e0404789a */ /* 0x000fe40008000000 */
[----:B------:R-:W-:Y:S01]  /*1f40*/  ULOP3.LUT UR6, UR8, 0x2000000, URZ, 0xfc, !UPT ;  /* 0x0200000008067892 */ /* 0x000fe2000f8efc3f */
[----:B------:R-:W-:Y:S01]  /*1f50*/  UMOV UR5, 0x40000040 ;  /* 0x4000004000057882 */ /* 0x000fe20000000000 */
[----:B------:R-:W-:Y:S01]  /*1f60*/  UMOV UR7, 0x40000040 ;  /* 0x4000004000077882 */ /* 0x000fe20000000000 */
[----:B0-----:R-:W-:-:S06]  /*1f70*/  WARPGROUP.ARRIVE ;  /* 0x00000000000079c5 */ /* 0x001fcc0000000000 */
[----:B------:R-:W-:Y:S01]  /*1f80*/  HGMMA.64x128x16.F32.BF16 R88, gdesc[UR4].tnspB, RZ, !UPT ;  /* 0x41e00000045879f0 */ /* 0x000fe2000c7018ff */
[----:B------:R-:W-:Y:S02]  /*1f90*/  UIADD3 UR10, UP0, UR4, 0x2, URZ ;  /* 0x00000002040a7890 */ /* 0x000fe4000ff1e03f */
[----:B------:R-:W-:Y:S01]  /*1fa0*/  UIADD3 UR13, UP1, UR8, 0x2000080, URZ ;  /* 0x02000080080d7890 */ /* 0x000fe2000ff3e03f */
[----:B------:R-:W-:Y:S01]  /*1fb0*/  UMOV UR4, URZ ;  /* 0x0000003f00047c82 */ /* 0x000fe20008000000 */
[----:B------:R-:W-:Y:S01]  /*1fc0*/  UMOV UR5, URZ ;  /* 0x0000003f00057c82 */ /* 0x000fe20008000000 */
[----:B------:R-:W-:Y:S02]  /*1fd0*/  UIADD3.X UR9, UR4, 0x40000040, URZ, UP0, !UPT ;  /* 0x4000004004097890 */ /* 0x000fe400087fe43f */
[----:B------:R-:W-:Y:S01]  /*1fe0*/  UIADD3.X UR11, UR5, 0x40000040, URZ, UP1, !UPT ;  /* 0x40000040050b7890 */ /* 0x000fe20008ffe43f */
[----:B------:R-:W-:Y:S01]  /*1ff0*/  UMOV UR8, UR10 ;  /* 0x0000000a00087c82 */ /* 0x000fe20008000000 */
[----:B------:R-:W-:-:S07]  /*2000*/  UMOV UR10, UR13 ;  /* 0x0000000d000a7c82 */ /* 0x000fce0008000000 */
[----:B------:R-:W-:Y:S01]  /*2010*/  HGMMA.64x128x16.F32.BF16 R88, gdesc[UR8].tnspB, R88 ;  /* 0x41e00000085879f0 */ /* 0x000fe20008701858 */
[----:B------:R-:W-:Y:S02]  /*2020*/  UIADD3.64 UR16, UR8, 0x2, URZ ;  /* 0x0000000208107897 */ /* 0x000fe4000fffe03f */
[----:B------:R-:W-:Y:S02]  /*2030*/  UIADD3.64 UR18, UR10, 0x80, URZ ;  /* 0x000000800a127897 */ /* 0x000fe4000fffe03f */
[----:B------:R-:W-:Y:S02]  /*2040*/  UIADD3.64 UR20, UR8, 0x4, URZ ;  /* 0x0000000408147897 */ /* 0x000fe4000fffe03f */
[----:B------:R-:W-:-:S05]  /*2050*/  UIADD3.64 UR22, UR10, 0x100, URZ ;  /* 0x000001000a167897 */ /* 0x000fca000fffe03f */
[----:B------:R-:W-:Y:S01]  /*2060*/  HGMMA.64x128x16.F32.BF16 R88, gdesc[UR16].tnspB, R88 ;  /* 0x41e00000105879f0 */ /* 0x000fe20008701858 */
[----:B------:R-:W-:-:S11]  /*2070*/  UIADD3.64 UR4, UR8, 0x1fe, URZ ;  /* 0x000001fe08047897 */ /* 0x000fd6000fffe03f */
[----:B------:R-:W-:-:S12]  /*2080*/  HGMMA.64x128x16.F32.BF16 R88, gdesc[UR20].tnspB, R88 ;  /* 0x41e00000145879f0 */ /* 0x000fd80008701858 */
[----:B------:R-:W-:Y:S01]  /*2090*/  HGMMA.64x128x16.F32.BF16 R24, gdesc[UR4].tnspB, RZ, !UPT ;  /* 0x41e00000041879f0 */ /* 0x000fe2000c7018ff */
[----:B------:R-:W-:Y:S01]  /*20a0*/  UIADD3.64 UR4, UR8, 0x200, URZ ;  /* 0x0000020008047897 */ /* 0x000fe2000fffe03f */
[----:B------:R-:W-:Y:S01]  /*20b0*/  UMOV UR6, UR10 ;  /* 0x0000000a00067c82 */ /* 0x000fe20008000000 */
[----:B------:R-:W-:Y:S01]  /*20c0*/  UMOV UR7, UR11 ;  /* 0x0000000b00077c82 */ /* 0x000fe20008000000 */
[----:B------:R-:W-:-:S08]  /*20d0*/  UIADD3.64 UR16, UR8, 0x202, URZ ;  /* 0x0000020208107897 */ /* 0x000fd0000fffe03f */
[----:B------:R-:W-:Y:S01]  /*20e0*/  HGMMA.64x128x16.F32.BF16 R24, gdesc[UR4].tnspB, R24 ;  /* 0x41e00000041879f0 */ /* 0x000fe20008701818 */
[----:B------:R-:W-:-:S11]  /*20f0*/  UIADD3.64 UR4, UR8, 0x204, URZ ;  /* 0x0000020408047897 */ /* 0x000fd6000fffe03f */
[----:B------:R-:W-:Y:S01]  /*2100*/  HGMMA.64x128x16.F32.BF16 R24, gdesc[UR16].tnspB, R24 ;  /* 0x41e00000101879f0 */ /* 0x000fe20008701818 */
[----:B------:R-:W-:Y:S01]  /*2110*/  UMOV UR6, UR22 ;  /* 0x0000001600067c82 */ /* 0x000fe20008000000 */
[----:B------:R-:W-:Y:S01]  /*2120*/  UMOV UR7, UR23 ;  /* 0x0000001700077c82 */ /* 0x000fe20008000000 */
[C---:B-1----:R-:W-:Y:S02]  /*2130*/  IMAD.SHL.U32 R2, R0.reuse, 0x20, RZ ;  /* 0x0000002000027824 */ /* 0x042fe400078e00ff */
[C---:B------:R-:W-:Y:S01]  /*2140*/  IMAD.SHL.U32 R7, R0.reuse, 0x100, RZ ;  /* 0x0000010000077824 */ /* 0x040fe200078e00ff */
[----:B------:R-:W-:Y:S01]  /*2150*/  SHF.R.S32.HI R9, RZ, 0x5, R0 ;  /* 0x00000005ff097819 */ /* 0x000fe20000011400 */
[----:B--2---:R-:W-:Y:S01]  /*2160*/  IMAD.SHL.U32 R3, R0, 0x10, RZ ;  /* 0x0000001000037824 */ /* 0x004fe200078e00ff */
[----:B------:R-:W-:Y:S02]  /*2170*/  LOP3.LUT R2, R2, 0x60, RZ, 0xc0, !PT ;  /* 0x0000006002027812 */ /* 0x000fe400078ec0ff */
[----:B------:R-:W-:-:S02]  /*2180*/  LOP3.LUT R20, R7, 0x1800, RZ, 0xc0, !PT ;  /* 0x0000180007147812 */ /* 0x000fc400078ec0ff */
[--C-:B------:R-:W-:Y:S02]  /*2190*/  LOP3.LUT R7, R2, 0x780, R3.reuse, 0xf8, !PT ;  /* 0x0000078002077812 */ /* 0x100fe400078ef803 */
[----:B------:R-:W-:Y:S02]  /*21a0*/  SGXT R2, R9, 0x1 ;  /* 0x000000010902781a */ /* 0x000fe40000000200 */
[----:B------:R-:W0:Y:S01]  /*21b0*/  S2R R9, SR_TID.X ;  /* 0x0000000000097919 */ /* 0x000e220000002100 */
[----:B------:R-:W-:Y:S01]  /*21c0*/  HGMMA.64x128x16.F32.BF16 R24, gdesc[UR4].tnspB, R24, gsb0 ;  /* 0x41e00000041879f0 */ /* 0x000fe20008001818 */
[----:B------:R-:W-:Y:S02]  /*21d0*/  LOP3.LUT R3, R20, 0x70, R3, 0xf8, !PT ;  /* 0x0000007014037812 */ /* 0x000fe400078ef803 */
[----:B------:R-:W1:Y:S01]  /*21e0*/  LDC.64 R20, c[0x0][0x220] ;  /* 0x00008800ff147b82 */ /* 0x000e620000000a00 */
[----:B------:R-:W-:Y:S02]  /*21f0*/  SHF.R.S32.HI R11, RZ, 0x2, R0 ;  /* 0x00000002ff0b7819 */ /* 0x000fe40000011400 */
[----:B------:R-:W-:-:S02]  /*2200*/  LOP3.LUT R3, R3, 0x2010, R2, 0x78, !PT ;  /* 0x0000201003037812 */ /* 0x000fc400078e7802 */
[----:B------:R-:W-:Y:S01]  /*2210*/  SGXT R2, R11, 0x1 ;  /* 0x000000010b02781a */ /* 0x000fe20000000200 */
[----:B------:R-:W-:-:S03]  /*2220*/  IMAD.SHL.U32 R0, R0, 0x2, RZ ;  /* 0x0000000200007824 */ /* 0x000fc600078e00ff */
[----:B------:R-:W-:Y:S02]  /*2230*/  LOP3.LUT R2, R7, 0x2010, R2, 0xf8, !PT ;  /* 0x0000201007027812 */ /* 0x000fe400078ef802 */
[----:B0-----:R-:W-:Y:S02]  /*2240*/  SHF.R.U32.HI R7, RZ, 0x5, R9 ;  /* 0x00000005ff077819 */ /* 0x001fe40000011609 */
[----:B------:R-:W-:Y:S02]  /*2250*/  LOP3.LUT R0, R0, 0x80, RZ, 0xc0, !PT ;  /* 0x0000008000007812 */ /* 0x000fe400078ec0ff */
[----:B------:R-:W-:Y:S02]  /*2260*/  SGXT.U32 R7, R7, 0x2 ;  /* 0x000000020707781a */ /* 0x000fe40000000000 */
[----:B------:R-:W-:Y:S02]  /*2270*/  IADD3 R0, R3, UR12, R0 ;  /* 0x0000000c03007c10 */ /* 0x000fe4000fffe000 */
[----:B------:R-:W-:-:S02]  /*2280*/  LOP3.LUT R3, R2, 0x10, RZ, 0x3c, !PT ;  /* 0x0000001002037812 */ /* 0x000fc400078e3cff */
[C---:B------:R-:W-:Y:S02]  /*2290*/  LOP3.LUT R213, R7.reuse, 0x4, RZ, 0xfc, !PT ;  /* 0x0000000407d57812 */ /* 0x040fe400078efcff */
[----:B------:R-:W-:Y:S02]  /*22a0*/  LOP3.LUT R211, R7, 0x8, RZ, 0xfc, !PT ;  /* 0x0000000807d37812 */ /* 0x000fe400078efcff */
[----:B-1----:R-:W-:Y:S02]  /*22b0*/  LEA R214, P0, R5, R20, 0x4 ;  /* 0x0000001405d67211 */ /* 0x002fe400078020ff */
[----:B------:R-:W-:Y:S01]  /*22c0*/  LOP3.LUT R209, R7, 0xc, RZ, 0xfc, !PT ;  /* 0x0000000c07d17812 */ /* 0x000fe200078efcff */
[----:B------:R-:W-:Y:S01]  /*22d0*/  IMAD.SHL.U32 R22, R211, 0x80, RZ ;  /* 0x00000080d3167824 */ /* 0x000fe200078e00ff */
[----:B------:R-:W-:Y:S01]  /*22e0*/  LEA.HI.X R215, R18, R21, RZ, 0x2, P0 ;  /* 0x0000001512d77211 */ /* 0x000fe200000f14ff */
[----:B------:R-:W-:Y:S01]  /*22f0*/  IMAD.SHL.U32 R18, R213, 0x80, RZ ;  /* 0x00000080d5127824 */ /* 0x000fe200078e00ff */
[----:B------:R-:W-:-:S02]  /*2300*/  LOP3.LUT R207, R7, 0x10, RZ, 0xfc, !PT ;  /* 0x0000001007cf7812 */ /* 0x000fc400078efcff */
[C---:B------:R-:W-:Y:S02]  /*2310*/  LOP3.LUT R195, R7.reuse, 0x18, RZ, 0xfc, !PT ;  /* 0x0000001807c37812 */ /* 0x040fe400078efcff */
[----:B------:R-:W-:Y:S02]  /*2320*/  LOP3.LUT R193, R7, 0x1c, RZ, 0xfc, !PT ;  /* 0x0000001c07c17812 */ /* 0x000fe400078efcff */
[-C--:B------:R-:W-:Y:S02]  /*2330*/  LEA R212, P2, R213, R20.reuse, 0x9 ;  /* 0x00000014d5d47211 */ /* 0x080fe400078448ff */
[-C--:B------:R-:W-:Y:S02]  /*2340*/  LEA R210, P3, R211, R20.reuse, 0x9 ;  /* 0x00000014d3d27211 */ /* 0x080fe400078648ff */
[----:B------:R-:W-:Y:S02]  /*2350*/  LEA R208, P4, R209, R20, 0x9 ;  /* 0x00000014d1d07211 */ /* 0x000fe400078848ff */
[----:B------:R-:W-:-:S02]  /*2360*/  LOP3.LUT R205, R7, 0x14, RZ, 0xfc, !PT ;  /* 0x0000001407cd7812 */ /* 0x000fc400078efcff */
[----:B------:R-:W-:Y:S02]  /*2370*/  LOP3.LUT R23, R7, 0x40, RZ, 0xfc, !PT ;  /* 0x0000004007177812 */ /* 0x000fe400078efcff */
[-C--:B------:R-:W-:Y:S02]  /*2380*/  LEA.HI.X R213, R18, R21.reuse, RZ, 0x2, P2 ;  /* 0x0000001512d57211 */ /* 0x080fe400010f14ff */
[----:B------:R-:W-:Y:S02]  /*2390*/  LEA.HI.X R211, R22, R21, RZ, 0x2, P3 ;  /* 0x0000001516d37211 */ /* 0x000fe400018f14ff */
[-C--:B------:R-:W-:Y:S02]  /*23a0*/  LEA R206, P5, R207, R20.reuse, 0x9 ;  /* 0x00000014cfce7211 */ /* 0x080fe400078a48ff */
[-C--:B------:R-:W-:Y:S02]  /*23b0*/  LEA R204, P6, R205, R20.reuse, 0x9 ;  /* 0x00000014cdcc7211 */ /* 0x080fe400078c48ff */
[----:B------:R-:W-:-:S02]  /*23c0*/  LEA R194, P0, R195, R20, 0x9 ;  /* 0x00000014c3c27211 */ /* 0x000fc400078048ff */
[----:B------:R-:W-:Y:S02]  /*23d0*/  LEA R192, P1, R193, R20, 0x9 ;  /* 0x00000014c1c07211 */ /* 0x000fe400078248ff */
[C---:B------:R-:W-:Y:S02]  /*23e0*/  LOP3.LUT R19, R7.reuse, 0x3c, RZ, 0xfc, !PT ;  /* 0x0000003c07137812 */ /* 0x040fe400078efcff */
[C---:B------:R-:W-:Y:S02]  /*23f0*/  LOP3.LUT R11, R7.reuse, 0x4c, RZ, 0xfc, !PT ;  /* 0x0000004c070b7812 */ /* 0x040fe400078efcff */
[C---:B------:R-:W-:Y:S02]  /*2400*/  LOP3.LUT R5, R7.reuse, 0x64, RZ, 0xfc, !PT ;  /* 0x0000006407057812 */ /* 0x040fe400078efcff */
[C---:B------:R-:W-:Y:S02]  /*2410*/  LOP3.LUT R17, R7.reuse, 0x68, RZ, 0xfc, !PT ;  /* 0x0000006807117812 */ /* 0x040fe400078efcff */
[----:B------:R-:W-:-:S02]  /*2420*/  LOP3.LUT R15, R7, 0x6c, RZ, 0xfc, !PT ;  /* 0x0000006c070f7812 */ /* 0x000fc400078efcff */
[C---:B------:R-:W-:Y:S02]  /*2430*/  LOP3.LUT R13, R7.reuse, 0x70, RZ, 0xfc, !PT ;  /* 0x00000070070d7812 */ /* 0x040fe400078efcff */
[----:B------:R-:W-:Y:S01]  /*2440*/  LOP3.LUT R9, R7, 0x74, RZ, 0xfc, !PT ;  /* 0x0000007407097812 */ /* 0x000fe200078efcff */
[----:B------:R-:W-:Y:S02]  /*2450*/  IMAD.SHL.U32 R168, R15, 0x80, RZ ;  /* 0x000000800fa87824 */ /* 0x000fe400078e00ff */
[----:B------:R-:W-:Y:S01]  /*2460*/  IMAD.SHL.U32 R170, R13, 0x80, RZ ;  /* 0x000000800daa7824 */ /* 0x000fe200078e00ff */
[----:B------:R-:W-:Y:S01]  /*2470*/  SHF.L.U32 R172, R9, 0x7, RZ ;  /* 0x0000000709ac7819 */ /* 0x000fe200000006ff */
[----:B------:R-:W-:Y:S02]  /*2480*/  WARPGROUP.DEPBAR.LE gsb0, 0x0 ;  /* 0x00008000000079c5 */ /* 0x000fe40000010000 */
[----:B---3--:R-:W-:Y:S01]  /*2490*/  MOV R152, R88 ;  /* 0x0000005800987202 */ /* 0x008fe20000000f00 */
[----:B------:R-:W-:Y:S01]  /*24a0*/  IMAD.MOV.U32 R88, RZ, RZ, R89 ;  /* 0x000000ffff587224 */ /* 0x000fe200078e0059 */
[----:B------:R-:W-:Y:S01]  /*24b0*/  MOV R161, R98 ;  /* 0x0000006200a17202 */ /* 0x000fe20000000f00 */
[----:B----4-:R-:W-:Y:S01]  /*24c0*/  IMAD.MOV.U32 R153, RZ, RZ, R90 ;  /* 0x000000ffff997224 */ /* 0x010fe200078e005a */
[----:B------:R-:W-:Y:S01]  /*24d0*/  MOV R90, R105 ;  /* 0x00000069005a7202 */ /* 0x000fe20000000f00 */
[----:B-----5:R-:W-:-:S02]  /*24e0*/  IMAD.MOV.U32 R154, RZ, RZ, R104 ;  /* 0x000000ffff9a7224 */ /* 0x020fc400078e0068 */
[----:B------:R-:W-:Y:S01]  /*24f0*/  IMAD.MOV.U32 R155, RZ, RZ, R106 ;  /* 0x000000ffff9b7224 */ /* 0x000fe200078e006a */
[----:B------:R-:W-:Y:S01]  /*2500*/  BAR.SYNC.DEFER_BLOCKING 0x0 ;  /* 0x0000000000007b1d */ /* 0x000fe20000010000 */
[----:B------:R-:W-:Y:S02]  /*2510*/  IMAD.MOV.U32 R156, RZ, RZ, R92 ;  /* 0x000000ffff9c7224 */ /* 0x000fe400078e005c */
[----:B------:R-:W-:Y:S02]  /*2520*/  IMAD.MOV.U32 R157, RZ, RZ, R94 ;  /* 0x000000ffff9d7224 */ /* 0x000fe400078e005e */
[----:B------:R-:W-:Y:S02]  /*2530*/  IMAD.MOV.U32 R158, RZ, RZ, R108 ;  /* 0x000000ffff9e7224 */ /* 0x000fe400078e006c */
[----:B------:R-:W-:Y:S02]  /*2540*/  IMAD.MOV.U32 R159, RZ, RZ, R110 ;  /* 0x000000ffff9f7224 */ /* 0x000fe400078e006e */
[----:B------:R-:W-:-:S02]  /*2550*/  IMAD.MOV.U32 R160, RZ, RZ, R96 ;  /* 0x000000ffffa07224 */ /* 0x000fc400078e0060 */
[----:B------:R-:W-:Y:S02]  /*2560*/  IMAD.MOV.U32 R162, RZ, RZ, R112 ;  /* 0x000000ffffa27224 */ /* 0x000fe400078e0070 */
[----:B------:R-:W-:Y:S02]  /*2570*/  IMAD.MOV.U32 R163, RZ, RZ, R114 ;  /* 0x000000ffffa37224 */ /* 0x000fe400078e0072 */
[----:B------:R-:W-:Y:S02]  /*2580*/  IMAD.MOV.U32 R164, RZ, RZ, R100 ;  /* 0x000000ffffa47224 */ /* 0x000fe400078e0064 */
[----:B------:R-:W-:Y:S02]  /*2590*/  IMAD.MOV.U32 R165, RZ, RZ, R102 ;  /* 0x000000ffffa57224 */ /* 0x000fe400078e0066 */
[----:B------:R-:W-:Y:S02]  /*25a0*/  IMAD.MOV.U32 R166, RZ, RZ, R116 ;  /* 0x000000ffffa67224 */ /* 0x000fe400078e0074 */
[----:B------:R-:W-:-:S02]  /*25b0*/  IMAD.MOV.U32 R167, RZ, RZ, R118 ;  /* 0x000000ffffa77224 */ /* 0x000fc400078e0076 */
[----:B------:R-:W-:Y:S02]  /*25c0*/  IMAD.MOV.U32 R89, RZ, RZ, R91 ;  /* 0x000000ffff597224 */ /* 0x000fe400078e005b */
[----:B------:R-:W-:Y:S01]  /*25d0*/  IMAD.MOV.U32 R91, RZ, RZ, R107 ;  /* 0x000000ffff5b7224 */ /* 0x000fe200078e006b */
[----:B------:R-:W-:Y:S01]  /*25e0*/  STS.128 [R2+UR12], R152 ;  /* 0x0000009802007988 */ /* 0x000fe20008000c0c */
[----:B------:R-:W-:Y:S02]  /*25f0*/  IMAD.MOV.U32 R92, RZ, RZ, R93 ;  /* 0x000000ffff5c7224 */ /* 0x000fe400078e005d */
[----:B------:R-:W-:Y:S01]  /*2600*/  IMAD.MOV.U32 R96, RZ, RZ, R97 ;  /* 0x000000ffff607224 */ /* 0x000fe200078e0061 */
[----:B------:R-:W-:Y:S01]  /*2610*/  STS.128 [R2+UR12+0x800], R156 ;  /* 0x0008009c02007988 */ /* 0x000fe20008000c0c */
[----:B------:R-:W-:Y:S02]  /*2620*/  IMAD.MOV.U32 R100, RZ, RZ, R101 ;  /* 0x000000ffff647224 */ /* 0x000fe400078e0065 */
[----:B------:R-:W-:Y:S01]  /*2630*/  IMAD.MOV.U32 R93, RZ, RZ, R95 ;  /* 0x000000ffff5d7224 */ /* 0x000fe200078e005f */
[----:B------:R-:W-:Y:S01]  /*2640*/  STS.128 [R2+UR12+0x1000], R160 ;  /* 0x001000a002007988 */ /* 0x000fe20008000c0c */
[----:B------:R-:W-:Y:S01]  /*2650*/  IMAD.MOV.U32 R97, RZ, RZ, R99 ;  /* 0x000000ffff617224 */ /* 0x000fe200078e0063 */
[----:B------:R-:W-:Y:S01]  /*2660*/  MOV R99, R115 ;  /* 0x0000007300637202 */ /* 0x000fe20000000f00 */
[----:B------:R-:W-:Y:S01]  /*2670*/  IMAD.MOV.U32 R101, RZ, RZ, R103 ;  /* 0x000000ffff657224 */ /* 0x000fe200078e0067 */
[----:B------:R-:W-:Y:S01]  /*2680*/  STS.128 [R2+UR12+0x1800], R164 ;  /* 0x001800a402007988 */ /* 0x000fe20008000c0c */
[----:B------:R-:W-:Y:S01]  /*2690*/  IMAD.MOV.U32 R94, RZ, RZ, R109 ;  /* 0x000000ffff5e7224 */ /* 0x000fe200078e006d */
[C---:B------:R-:W-:Y:S01]  /*26a0*/  LOP3.LUT R105, R7.reuse, 0x20, RZ, 0xfc, !PT ;  /* 0x0000002007697812 */ /* 0x040fe200078efcff */
[----:B------:R-:W-:Y:S01]  /*26b0*/  IMAD.MOV.U32 R95, RZ, RZ, R111 ;  /* 0x000000ffff5f7224 */ /* 0x000fe200078e006f */
[----:B------:R0:W-:Y:S01]  /*26c0*/  STS.128 [R3+UR12], R88 ;  /* 0x0000005803007988 */ /* 0x0001e20008000c0c */
[----:B------:R-:W-:Y:S01]  /*26d0*/  IMAD.MOV.U32 R98, RZ, RZ, R113 ;  /* 0x000000ffff627224 */ /* 0x000fe200078e0071 */
[----:B------:R-:W-:Y:S01]  /*26e0*/  LOP3.LUT R115, R7, 0x24, RZ, 0xfc, !PT ;  /* 0x0000002407737812 */ /* 0x000fe200078efcff */
[----:B------:R-:W-:-:S02]  /*26f0*/  IMAD.MOV.U32 R102, RZ, RZ, R117 ;  /* 0x000000ffff667224 */ /* 0x000fc400078e0075 */
[----:B------:R-:W-:Y:S01]  /*2700*/  IMAD.MOV.U32 R103, RZ, RZ, R119 ;  /* 0x000000ffff677224 */ /* 0x000fe200078e0077 */
[----:B------:R-:W-:Y:S01]  /*2710*/  LOP3.LUT R113, R7, 0x28, RZ, 0xfc, !PT ;  /* 0x0000002807717812 */ /* 0x000fe200078efcff */
[----:B------:R1:W-:Y:S01]  /*2720*/  STS.128 [R3+UR12+0x800], R92 ;  /* 0x0008005c03007988 */ /* 0x0003e20008000c0c */
[----:B------:R-:W-:Y:S01]  /*2730*/  IMAD.SHL.U32 R176, R115, 0x80, RZ ;  /* 0x0000008073b07824 */ /* 0x000fe200078e00ff */
[----:B------:R-:W-:Y:S02]  /*2740*/  LEA R104, P2, R105, R20, 0x9 ;  /* 0x0000001469687211 */ /* 0x000fe400078448ff */
[----:B------:R2:W-:Y:S01]  /*2750*/  STS.128 [R3+UR12+0x1000], R96 ;  /* 0x0010006003007988 */ /* 0x0005e20008000c0c */
[----:B0-----:R-:W-:-:S03]  /*2760*/  IMAD.SHL.U32 R90, R209, 0x80, RZ ;  /* 0x00000080d15a7824 */ /* 0x001fc600078e00ff */
[----:B------:R0:W-:Y:S01]  /*2770*/  STS.128 [R3+UR12+0x1800], R100 ;  /* 0x0018006403007988 */ /* 0x0001e20008000c0c */
[-C--:B------:R-:W-:Y:S02]  /*2780*/  LEA R114, P3, R115, R20.reuse, 0x9 ;  /* 0x0000001473727211 */ /* 0x080fe400078648ff */
[----:B------:R-:W-:Y:S01]  /*2790*/  LEA.HI.X R209, R90, R21, RZ, 0x2, P4 ;  /* 0x000000155ad17211 */ /* 0x000fe200020f14ff */
[----:B-1----:R-:W-:Y:S01]  /*27a0*/  IMAD.SHL.U32 R92, R207, 0x80, RZ ;  /* 0x00000080cf5c7824 */ /* 0x002fe200078e00ff */
[----:B------:R-:W-:Y:S02]  /*27b0*/  SHF.L.U32 R94, R205, 0x7, RZ ;  /* 0x00000007cd5e7819 */ /* 0x000fe400000006ff */
[----:B------:R-:W-:Y:S01]  /*27c0*/  LEA R112, P4, R113, R20, 0x9 ;  /* 0x0000001471707211 */ /* 0x000fe200078848ff */
[----:B--2---:R-:W-:Y:S01]  /*27d0*/  IMAD.SHL.U32 R98, R195, 0x80, RZ ;  /* 0x00000080c3627824 */ /* 0x004fe200078e00ff */
[C---:B------:R-:W-:Y:S02]  /*27e0*/  LOP3.LUT R111, R7.reuse, 0x2c, RZ, 0xfc, !PT ;  /* 0x0000002c076f7812 */ /* 0x040fe400078efcff */
[----:B------:R-:W-:-:S02]  /*27f0*/  LOP3.LUT R97, R7, 0x30, RZ, 0xfc, !PT ;  /* 0x0000003007617812 */ /* 0x000fc400078efcff */
[----:B0-----:R-:W-:Y:S01]  /*2800*/  LOP3.LUT R103, R7, 0x44, RZ, 0xfc, !PT ;  /* 0x0000004407677812 */ /* 0x001fe200078efcff */
[----:B------:R-:W-:Y:S02]  /*2810*/  IMAD.SHL.U32 R100, R193, 0x80, RZ ;  /* 0x00000080c1647824 */ /* 0x000fe400078e00ff */
[----:B------:R-:W-:Y:S01]  /*2820*/  IMAD.SHL.U32 R102, R105, 0x80, RZ ;  /* 0x0000008069667824 */ /* 0x000fe200078e00ff */
[C---:B------:R-:W-:Y:S02]  /*2830*/  LOP3.LUT R109, R7.reuse, 0x34, RZ, 0xfc, !PT ;  /* 0x00000034076d7812 */ /* 0x040fe400078efcff */
[----:B------:R-:W-:Y:S01]  /*2840*/  LOP3.LUT R107, R7, 0x38, RZ, 0xfc, !PT ;  /* 0x00000038076b7812 */ /* 0x000fe200078efcff */
[----:B------:R-:W-:Y:S01]  /*2850*/  IMAD.SHL.U32 R88, R23, 0x80, RZ ;  /* 0x0000008017587824 */ /* 0x000fe200078e00ff */
[----:B------:R-:W-:Y:S01]  /*2860*/  LOP3.LUT R101, R7, 0x48, RZ, 0xfc, !PT ;  /* 0x0000004807657812 */ /* 0x000fe200078efcff */
[----:B------:R-:W-:Y:S01]  /*2870*/  IMAD.SHL.U32 R116, R103, 0x80, RZ ;  /* 0x0000008067747824 */ /* 0x000fe200078e00ff */
[----:B------:R-:W-:-:S02]  /*2880*/  LOP3.LUT R95, R7, 0x54, RZ, 0xfc, !PT ;  /* 0x00000054075f7812 */ /* 0x000fc400078efcff */
[C---:B------:R-:W-:Y:S02]  /*2890*/  LOP3.LUT R93, R7.reuse, 0x58, RZ, 0xfc, !PT ;  /* 0x00000058075d7812 */ /* 0x040fe400078efcff */
[C---:B------:R-:W-:Y:S02]  /*28a0*/  LOP3.LUT R91, R7.reuse, 0x5c, RZ, 0xfc, !PT ;  /* 0x0000005c075b7812 */ /* 0x040fe400078efcff */
[----:B------:R-:W-:Y:S02]  /*28b0*/  LOP3.LUT R89, R7, 0x60, RZ, 0xfc, !PT ;  /* 0x0000006007597812 */ /* 0x000fe400078efcff */
[-C--:B------:R-:W-:Y:S02]  /*28c0*/  LEA.HI.X R207, R92, R21.reuse, RZ, 0x2, P5 ;  /* 0x000000155ccf7211 */ /* 0x080fe400028f14ff */
[-C--:B------:R-:W-:Y:S02]  /*28d0*/  LEA.HI.X R205, R94, R21.reuse, RZ, 0x2, P6 ;  /* 0x000000155ecd7211 */ /* 0x080fe400030f14ff */
[----:B------:R-:W-:-:S02]  /*28e0*/  LEA.HI.X R195, R98, R21, RZ, 0x2, P0 ;  /* 0x0000001562c37211 */ /* 0x000fc400000f14ff */
[-C--:B------:R-:W-:Y:S02]  /*28f0*/  LEA.HI.X R193, R100, R21.reuse, RZ, 0x2, P1 ;  /* 0x0000001564c17211 */ /* 0x080fe400008f14ff */
[-C--:B------:R-:W-:Y:S02]  /*2900*/  LEA.HI.X R105, R102, R21.reuse, RZ, 0x2, P2 ;  /* 0x0000001566697211 */ /* 0x080fe400010f14ff */
[-C--:B------:R-:W-:Y:S01]  /*2910*/  LEA.HI.X R115, R176, R21.reuse, RZ, 0x2, P3 ;  /* 0x00000015b0737211 */ /* 0x080fe200018f14ff */
[----:B------:R-:W-:Y:S01]  /*2920*/  BAR.SYNC.DEFER_BLOCKING 0x0 ;  /* 0x0000000000007b1d */ /* 0x000fe20000010000 */
[----:B------:R-:W-:Y:S02]  /*2930*/  LEA.HI.X R113, R8, R21, RZ, 0x2, P4 ;  /* 0x0000001508717211 */ /* 0x000fe400020f14ff */
[-C--:B------:R-:W-:Y:S02]  /*2940*/  LEA R110, P5, R111, R20.reuse, 0x9 ;  /* 0x000000146f6e7211 */ /* 0x080fe400078a48ff */
[----:B------:R-:W-:-:S02]  /*2950*/  LEA R96, P6, R97, R20, 0x9 ;  /* 0x0000001461607211 */ /* 0x000fc400078c48ff */
[-C--:B------:R-:W-:Y:S02]  /*2960*/  LEA R108, P0, R109, R20.reuse, 0x9 ;  /* 0x000000146d6c7211 */ /* 0x080fe400078048ff */
[-C--:B------:R-:W-:Y:S02]  /*2970*/  LEA R106, P1, R107, R20.reuse, 0x9 ;  /* 0x000000146b6a7211 */ /* 0x080fe400078248ff */
[-C--:B------:R-:W-:Y:S02]  /*2980*/  LEA R18, P2, R19, R20.reuse, 0x9 ;  /* 0x0000001413127211 */ /* 0x080fe400078448ff */
[-C--:B------:R-:W-:Y:S02]  /*2990*/  LEA R22, P3, R23, R20.reuse, 0x9 ;  /* 0x0000001417167211 */ /* 0x080fe400078648ff */
[----:B------:R-:W-:Y:S02]  /*29a0*/  LEA R102, P4, R103, R20, 0x9 ;  /* 0x0000001467667211 */ /* 0x000fe400078848ff */
[----:B------:R-:W-:Y:S01]  /*29b0*/  LOP3.LUT R99, R7, 0x50, RZ, 0xfc, !PT ;  /* 0x0000005007637812 */ /* 0x000fe200078efcff */
[----:B------:R-:W-:Y:S01]  /*29c0*/  IMAD.SHL.U32 R118, R101, 0x80, RZ ;  /* 0x0000008065767824 */ /* 0x000fe200078e00ff */
[-C--:B------:R-:W-:Y:S01]  /*29d0*/  LEA.HI.X R111, R10, R21.reuse, RZ, 0x2, P5 ;  /* 0x000000150a6f7211 */ /* 0x080fe200028f14ff */
        /* <DEDUP_REMOVED lines=9> */
[----:B------:R-:W-:-:S02]  /*2a70*/  LEA.HI.X R23, R88, R21, RZ, 0x2, P3 ;  /* 0x0000001558177211 */ /* 0x000fc400018f14ff */
[----:B------:R-:W-:Y:S01]  /*2a80*/  LOP3.LUT R117, R7, 0x78, RZ, 0xfc, !PT ;  /* 0x0000007807757812 */ /* 0x000fe200078efcff */
[----:B------:R-:W-:Y:S01]  /*2a90*/  IMAD.SHL.U32 R164, R5, 0x80, RZ ;  /* 0x0000008005a47824 */ /* 0x000fe200078e00ff */
[----:B------:R-:W-:Y:S01]  /*2aa0*/  LEA.HI.X R103, R116, R21, RZ, 0x2, P4 ;  /* 0x0000001574677211 */ /* 0x000fe200020f14ff */
[----:B------:R-:W-:Y:S01]  /*2ab0*/  IMAD.SHL.U32 R166, R17, 0x80, RZ ;  /* 0x0000008011a67824 */ /* 0x000fe200078e00ff */
[----:B------:R-:W-:Y:S01]  /*2ac0*/  SHF.L.U32 R154, R99, 0x7, RZ ;  /* 0x00000007639a7819 */ /* 0x000fe200000006ff */
[----:B------:R-:W-:Y:S01]  /*2ad0*/  IMAD.WIDE.U32 R214, R4, 0x4, R214 ;  /* 0x0000000404d67825 */ /* 0x000fe200078e00d6 */
[-C--:B------:R-:W-:Y:S01]  /*2ae0*/  LEA R100, P5, R101, R20.reuse, 0x9 ;  /* 0x0000001465647211 */ /* 0x080fe200078a48ff */
[----:B------:R-:W0:Y:S01]  /*2af0*/  LDS.128 R176, [R0] ;  /* 0x0000000000b07984 */ /* 0x000e220000000c00 */
[-C--:B------:R-:W-:Y:S02]  /*2b00*/  LEA R10, P6, R11, R20.reuse, 0x9 ;  /* 0x000000140b0a7211 */ /* 0x080fe400078c48ff */
[----:B------:R-:W-:-:S02]  /*2b10*/  LEA R98, P0, R99, R20, 0x9 ;  /* 0x0000001463627211 */ /* 0x000fc400078048ff */
[-C--:B------:R-:W-:Y:S02]  /*2b20*/  LEA R94, P1, R95, R20.reuse, 0x9 ;  /* 0x000000145f5e7211 */ /* 0x080fe400078248ff */
[-C--:B------:R-:W-:Y:S02]  /*2b30*/  LEA R92, P2, R93, R20.reuse, 0x9 ;  /* 0x000000145d5c7211 */ /* 0x080fe400078448ff */
[-C--:B------:R-:W-:Y:S02]  /*2b40*/  LEA R90, P3, R91, R20.reuse, 0x9 ;  /* 0x000000145b5a7211 */ /* 0x080fe400078648ff */
[----:B------:R-:W-:Y:S02]  /*2b50*/  LEA R88, P4, R89, R20, 0x9 ;  /* 0x0000001459587211 */ /* 0x000fe400078848ff */
[----:B------:R-:W-:Y:S01]  /*2b60*/  LOP3.LUT R7, R7, 0x7c, RZ, 0xfc, !PT ;  /* 0x0000007c07077812 */ /* 0x000fe200078efcff */
[----:B------:R-:W-:Y:S01]  /*2b70*/  IMAD.SHL.U32 R174, R117, 0x80, RZ ;  /* 0x0000008075ae7824 */ /* 0x000fe200078e00ff */
[----:B------:R-:W-:-:S02]  /*2b80*/  LEA.HI.X R101, R118, R21, RZ, 0x2, P5 ;  /* 0x0000001576657211 */ /* 0x000fc400028f14ff */
[-C--:B------:R-:W-:Y:S02]  /*2b90*/  LEA.HI.X R11, R152, R21.reuse, RZ, 0x2, P6 ;  /* 0x00000015980b7211 */ /* 0x080fe400030f14ff */
[-C--:B------:R-:W-:Y:S02]  /*2ba0*/  LEA.HI.X R99, R154, R21.reuse, RZ, 0x2, P0 ;  /* 0x000000159a637211 */ /* 0x080fe400000f14ff */
[-C--:B------:R-:W-:Y:S02]  /*2bb0*/  LEA.HI.X R95, R156, R21.reuse, RZ, 0x2, P1 ;  /* 0x000000159c5f7211 */ /* 0x080fe400008f14ff */
[-C--:B------:R-:W-:Y:S02]  /*2bc0*/  LEA.HI.X R93, R158, R21.reuse, RZ, 0x2, P2 ;  /* 0x000000159e5d7211 */ /* 0x080fe400010f14ff */
[-C--:B------:R-:W-:Y:S02]  /*2bd0*/  LEA.HI.X R91, R160, R21.reuse, RZ, 0x2, P3 ;  /* 0x00000015a05b7211 */ /* 0x080fe400018f14ff */
[----:B------:R-:W-:-:S02]  /*2be0*/  LEA.HI.X R89, R162, R21, RZ, 0x2, P4 ;  /* 0x00000015a2597211 */ /* 0x000fc400020f14ff */
[-C--:B------:R-:W-:Y:S02]  /*2bf0*/  LEA R6, P5, R5, R20.reuse, 0x9 ;  /* 0x0000001405067211 */ /* 0x080fe400078a48ff */
[-C--:B------:R-:W-:Y:S01]  /*2c00*/  LEA R16, P6, R17, R20.reuse, 0x9 ;  /* 0x0000001411107211 */ /* 0x080fe200078c48ff */
[C---:B------:R-:W-:Y:S01]  /*2c10*/  IMAD.WIDE.U32 R212, R4.reuse, 0x4, R212 ;  /* 0x0000000404d47825 */ /* 0x040fe200078e00d4 */
[-C--:B------:R-:W-:Y:S01]  /*2c20*/  LEA R14, P0, R15, R20.reuse, 0x9 ;  /* 0x000000140f0e7211 */ /* 0x080fe200078048ff */
[----:B------:R-:W-:Y:S01]  /*2c30*/  LDS.128 R160, [R0+0x500] ;  /* 0x0005000000a07984 */ /* 0x000fe20000000c00 */
[-C--:B------:R-:W-:Y:S02]  /*2c40*/  LEA R12, P1, R13, R20.reuse, 0x9 ;  /* 0x000000140d0c7211 */ /* 0x080fe400078248ff */
[-C--:B------:R-:W-:Y:S01]  /*2c50*/  LEA R8, P2, R9, R20.reuse, 0x9 ;  /* 0x0000001409087211 */ /* 0x080fe200078448ff */
[----:B------:R-:W-:Y:S01]  /*2c60*/  IMAD.WIDE.U32 R210, R4, 0x4, R210 ;  /* 0x0000000404d27825 */ /* 0x000fe200078e00d2 */
[-C--:B------:R-:W-:Y:S01]  /*2c70*/  LEA R116, P3, R117, R20.reuse, 0x9 ;  /* 0x0000001475747211 */ /* 0x080fe200078648ff */
[----:B------:R-:W-:Y:S01]  /*2c80*/  LDS.128 R156, [R0+0x600] ;  /* 0x00060000009c7984 */ /* 0x000fe20000000c00 */
[C---:B------:R-:W-:Y:S01]  /*2c90*/  LEA R118, P4, R7.reuse, R20, 0x9 ;  /* 0x0000001407767211 */ /* 0x040fe200078848ff */
[----:B------:R-:W-:Y:S01]  /*2ca0*/  IMAD.SHL.U32 R20, R7, 0x80, RZ ;  /* 0x0000008007147824 */ /* 0x000fe200078e00ff */
[-C--:B------:R-:W-:Y:S01]  /*2cb0*/  LEA.HI.X R7, R164, R21.reuse, RZ, 0x2, P5 ;  /* 0x00000015a4077211 */ /* 0x080fe200028f14ff */
[----:B------:R-:W-:Y:S01]  /*2cc0*/  IMAD.WIDE.U32 R208, R4, 0x4, R208 ;  /* 0x0000000404d07825 */ /* 0x000fe200078e00d0 */
[-C--:B------:R-:W-:Y:S01]  /*2cd0*/  LEA.HI.X R17, R166, R21.reuse, RZ, 0x2, P6 ;  /* 0x00000015a6117211 */ /* 0x080fe200030f14ff */
[----:B------:R-:W-:Y:S01]  /*2ce0*/  LDS.128 R152, [R0+0x700] ;  /* 0x0007000000987984 */ /* 0x000fe20000000c00 */
[----:B------:R-:W-:-:S02]  /*2cf0*/  LEA.HI.X R15, R168, R21, RZ, 0x2, P0 ;  /* 0x00000015a80f7211 */ /* 0x000fc400000f14ff */
[-C--:B------:R-:W-:Y:S02]  /*2d00*/  LEA.HI.X R13, R170, R21.reuse, RZ, 0x2, P1 ;  /* 0x00000015aa0d7211 */ /* 0x080fe400008f14ff */
[-C--:B------:R-:W-:Y:S02]  /*2d10*/  LEA.HI.X R9, R172, R21.reuse, RZ, 0x2, P2 ;  /* 0x00000015ac097211 */ /* 0x080fe400010f14ff */
[-C--:B------:R-:W-:Y:S02]  /*2d20*/  LEA.HI.X R117, R174, R21.reuse, RZ, 0x2, P3 ;  /* 0x00000015ae757211 */ /* 0x080fe400018f14ff */
[----:B------:R-:W-:Y:S01]  /*2d30*/  LEA.HI.X R119, R20, R21, RZ, 0x2, P4 ;  /* 0x0000001514777211 */ /* 0x000fe200020f14ff */
[C---:B------:R-:W-:Y:S01]  /*2d40*/  IMAD.WIDE.U32 R20, R4.reuse, 0x4, R22 ;  /* 0x0000000404147825 */ /* 0x040fe200078e0016 */
[----:B------:R-:W-:Y:S03]  /*2d50*/  LDS.128 R172, [R0+0x100] ;  /* 0x0001000000ac7984 */ /* 0x000fe60000000c00 */
[C---:B------:R-:W-:Y:S01]  /*2d60*/  IMAD.WIDE.U32 R22, R4.reuse, 0x4, R6 ;  /* 0x0000000404167825 */ /* 0x040fe200078e0006 */
[----:B------:R-:W-:Y:S03]  /*2d70*/  LDS.128 R168, [R0+0x200] ;  /* 0x0002000000a87984 */ /* 0x000fe60000000c00 */
[C---:B------:R-:W-:Y:S01]  /*2d80*/  IMAD.WIDE.U32 R206, R4.reuse, 0x4, R206 ;  /* 0x0000000404ce7825 */ /* 0x040fe200078e00ce */
[----:B------:R-:W-:Y:S03]  /*2d90*/  LDS.128 R164, [R0+0x300] ;  /* 0x0003000000a47984 */ /* 0x000fe60000000c00 */
[----:B------:R-:W-:-:S04]  /*2da0*/  IMAD.WIDE.U32 R204, R4, 0x4, R204 ;  /* 0x0000000404cc7825 */ /* 0x000fc800078e00cc */
        /* <DEDUP_REMOVED lines=23> */
[----:B------:R-:W-:Y:S02]  /*2f20*/  IMAD.WIDE.U32 R4, R4, 0x4, R118 ;  /* 0x0000000404047825 */ /* 0x000fe400078e0076 */
[----:B------:R-:W-:Y:S02]  /*2f30*/  LDS.128 R116, [R0+0x400] ;  /* 0x0004000000747984 */ /* 0x000fe40000000c00 */
[----:B------:R-:W-:Y:S02]  /*2f40*/  IMAD.MOV.U32 R180, RZ, RZ, R24 ;  /* 0x000000ffffb47224 */ /* 0x000fe400078e0018 */
[----:B------:R-:W-:Y:S02]  /*2f50*/  IMAD.MOV.U32 R184, RZ, RZ, R28 ;  /* 0x000000ffffb87224 */ /* 0x000fe400078e001c */
[----:B------:R-:W-:Y:S01]  /*2f60*/  IMAD.MOV.U32 R188, RZ, RZ, R32 ;  /* 0x000000ffffbc7224 */ /* 0x000fe200078e0020 */
[----:B------:R-:W-:Y:S01]  /*2f70*/  MOV R32, R33 ;  /* 0x0000002100207202 */ /* 0x000fe20000000f00 */
[----:B------:R-:W-:Y:S01]  /*2f80*/  IMAD.MOV.U32 R196, RZ, RZ, R36 ;  /* 0x000000ffffc47224 */ /* 0x000fe200078e0024 */
[----:B------:R-:W-:Y:S01]  /*2f90*/  MOV R186, R44 ;  /* 0x0000002c00ba7202 */ /* 0x000fe20000000f00 */
[----:B------:R-:W-:Y:S01]  /*2fa0*/  IMAD.MOV.U32 R24, RZ, RZ, R25 ;  /* 0x000000ffff187224 */ /* 0x000fe200078e0019 */
[----:B------:R-:W-:Y:S01]  /*2fb0*/  MOV R199, R54 ;  /* 0x0000003600c77202 */ /* 0x000fe20000000f00 */
[----:B------:R-:W-:-:S02]  /*2fc0*/  IMAD.MOV.U32 R28, RZ, RZ, R29 ;  /* 0x000000ffff1c7224 */ /* 0x000fc400078e001d */
[----:B------:R-:W-:Y:S02]  /*2fd0*/  IMAD.MOV.U32 R36, RZ, RZ, R37 ;  /* 0x000000ffff247224 */ /* 0x000fe400078e0025 */
[----:B------:R-:W-:Y:S02]  /*2fe0*/  IMAD.MOV.U32 R181, RZ, RZ, R26 ;  /* 0x000000ffffb57224 */ /* 0x000fe400078e001a */
[----:B------:R-:W-:Y:S02]  /*2ff0*/  IMAD.MOV.U32 R182, RZ, RZ, R40 ;  /* 0x000000ffffb67224 */ /* 0x000fe400078e0028 */
[----:B------:R-:W-:Y:S01]  /*3000*/  IMAD.MOV.U32 R183, RZ, RZ, R42 ;  /* 0x000000ffffb77224 */ /* 0x000fe200078e002a */
[----:B------:R-:W-:Y:S01]  /*3010*/  BAR.SYNC.DEFER_BLOCKING 0x0 ;  /* 0x0000000000007b1d */ /* 0x000fe20000010000 */
        /* <DEDUP_REMOVED lines=18> */
[----:B------:R-:W-:Y:S01]  /*3140*/  IMAD.MOV.U32 R39, RZ, RZ, R55 ;  /* 0x000000ffff277224 */ /* 0x000fe200078e0037 */
[----:B------:R-:W-:Y:S04]  /*3150*/  STS.128 [R2+UR12], R180 ;  /* 0x000000b402007988 */ /* 0x000fe80008000c0c */
[----:B------:R-:W-:Y:S04]  /*3160*/  STS.128 [R2+UR12+0x800], R184 ;  /* 0x000800b802007988 */ /* 0x000fe80008000c0c */
[----:B------:R-:W-:Y:S04]  /*3170*/  STS.128 [R2+UR12+0x1000], R188 ;  /* 0x001000bc02007988 */ /* 0x000fe80008000c0c */
[----:B------:R1:W-:Y:S04]  /*3180*/  STS.128 [R2+UR12+0x1800], R196 ;  /* 0x001800c402007988 */ /* 0x0003e80008000c0c */
[----:B------:R-:W-:Y:S04]  /*3190*/  STS.128 [R3+UR12], R24 ;  /* 0x0000001803007988 */ /* 0x000fe80008000c0c */
[----:B------:R-:W-:Y:S04]  /*31a0*/  STS.128 [R3+UR12+0x800], R28 ;  /* 0x0008001c03007988 */ /* 0x000fe80008000c0c */
[----:B------:R-:W-:Y:S04]  /*31b0*/  STS.128 [R3+UR12+0x1000], R32 ;  /* 0x0010002003007988 */ /* 0x000fe80008000c0c */
[----:B------:R-:W-:Y:S01]  /*31c0*/  STS.128 [R3+UR12+0x1800], R36 ;  /* 0x0018002403007988 */ /* 0x000fe20008000c0c */
[----:B------:R-:W-:Y:S01]  /*31d0*/  BAR.SYNC.DEFER_BLOCKING 0x0 ;  /* 0x0000000000007b1d */ /* 0x000fe20000010000 */
[----:B-1----:R-:W-:Y:S01]  /*31e0*/  IMAD.MOV.U32 R196, RZ, RZ, R132 ;  /* 0x000000ffffc47224 */ /* 0x002fe200078e0084 */
[----:B------:R-:W-:Y:S01]  /*31f0*/  MOV R181, R122 ;  /* 0x0000007a00b57202 */ /* 0x000fe20000000f00 */
[----:B------:R-:W-:Y:S01]  /*3200*/  IMAD.MOV.U32 R183, RZ, RZ, R138 ;  /* 0x000000ffffb77224 */ /* 0x000fe200078e008a */
[----:B------:R-:W-:Y:S01]  /*3210*/  MOV R189, R130 ;  /* 0x0000008200bd7202 */ /* 0x000fe20000000f00 */
[----:B------:R-:W-:Y:S01]  /*3220*/  IMAD.MOV.U32 R203, RZ, RZ, R139 ;  /* 0x000000ffffcb7224 */ /* 0x000fe200078e008b */
[----:B------:R-:W-:Y:S04]  /*3230*/  LDS.128 R36, [R0] ;  /* 0x0000000000247984 */ /* 0x000fe80000000c00 */
[----:B------:R-:W-:Y:S04]  /*3240*/  LDS.128 R52, [R0+0x100] ;  /* 0x0001000000347984 */ /* 0x000fe80000000c00 */
[----:B------:R-:W-:Y:S04]  /*3250*/  LDS.128 R24, [R0+0x200] ;  /* 0x0002000000187984 */ /* 0x000fe80000000c00 */
[----:B------:R-:W-:Y:S04]  /*3260*/  LDS.128 R48, [R0+0x300] ;  /* 0x0003000000307984 */ /* 0x000fe80000000c00 */
[----:B------:R-:W-:Y:S04]  /*3270*/  LDS.128 R44, [R0+0x400] ;  /* 0x00040000002c7984 */ /* 0x000fe80000000c00 */
[----:B------:R-:W-:Y:S04]  /*3280*/  LDS.128 R40, [R0+0x500] ;  /* 0x0005000000287984 */ /* 0x000fe80000000c00 */
[----:B------:R-:W-:Y:S04]  /*3290*/  LDS.128 R32, [R0+0x600] ;  /* 0x0006000000207984 */ /* 0x000fe80000000c00 */
[----:B------:R-:W-:Y:S01]  /*32a0*/  LDS.128 R28, [R0+0x700] ;  /* 0x00070000001c7984 */ /* 0x000fe20000000c00 */
[----:B------:R-:W-:Y:S01]  /*32b0*/  IMAD.MOV.U32 R132, RZ, RZ, R133 ;  /* 0x000000ffff847224 */ /* 0x000fe200078e0085 */
[----:B------:R-:W-:Y:S01]  /*32c0*/  MOV R201, R123 ;  /* 0x0000007b00c97202 */ /* 0x000fe20000000f00 */
[----:B------:R-:W-:-:S02]  /*32d0*/  IMAD.MOV.U32 R180, RZ, RZ, R120 ;  /* 0x000000ffffb47224 */ /* 0x000fc400078e0078 */
        /* <DEDUP_REMOVED lines=13> */
[----:B------:R-:W-:Y:S01]  /*33b0*/  IMAD.MOV.U32 R138, RZ, RZ, R141 ;  /* 0x000000ffff8a7224 */ /* 0x000fe200078e008d */
[----:B------:R-:W-:Y:S01]  /*33c0*/  MOV R141, R131 ;  /* 0x00000083008d7202 */ /* 0x000fe20000000f00 */
        /* <DEDUP_REMOVED lines=19> */
[----:B------:R-:W-:-:S02]  /*3500*/  IMAD.MOV.U32 R120, RZ, RZ, R56 ;  /* 0x000000ffff787224 */ /* 0x000fc400078e0038 */
[----:B------:R-:W-:Y:S02]  /*3510*/  IMAD.MOV.U32 R124, RZ, RZ, R60 ;  /* 0x000000ffff7c7224 */ /* 0x000fe400078e003c */
[----:B------:R-:W-:Y:S01]  /*3520*/  IMAD.MOV.U32 R128, RZ, RZ, R64 ;  /* 0x000000ffff807224 */ /* 0x000fe200078e0040 */
[----:B------:R-:W2:Y:S04]  /*3530*/  LDS.128 R132, [R0] ;  /* 0x0000000000847984 */ /* 0x000ea80000000c00 */
[----:B------:R-:W3:Y:S04]  /*3540*/  LDS.128 R136, [R0+0x100] ;  /* 0x0001000000887984 */ /* 0x000ee80000000c00 */
[----:B------:R-:W4:Y:S04]  /*3550*/  LDS.128 R140, [R0+0x200] ;  /* 0x00020000008c7984 */ /* 0x000f280000000c00 */
[----:B------:R-:W5:Y:S04]  /*3560*/  LDS.128 R144, [R0+0x300] ;  /* 0x0003000000907984 */ /* 0x000f680000000c00 */
[----:B------:R-:W5:Y:S04]  /*3570*/  LDS.128 R148, [R0+0x400] ;  /* 0x0004000000947984 */ /* 0x000f680000000c00 */
[----:B------:R-:W5:Y:S04]  /*3580*/  LDS.128 R180, [R0+0x500] ;  /* 0x0005000000b47984 */ /* 0x000f680000000c00 */
[----:B------:R-:W5:Y:S04]  /*3590*/  LDS.128 R184, [R0+0x600] ;  /* 0x0006000000b87984 */ /* 0x000f680000000c00 */
[----:B------:R-:W5:Y:S01]  /*35a0*/  LDS.128 R188, [R0+0x700] ;  /* 0x0007000000bc7984 */ /* 0x000f620000000c00 */
[----:B-1----:R-:W-:Y:S01]  /*35b0*/  IMAD.MOV.U32 R196, RZ, RZ, R68 ;  /* 0x000000ffffc47224 */ /* 0x002fe200078e0044 */
[----:B------:R-:W-:Y:S01]  /*35c0*/  MOV R121, R58 ;  /* 0x0000003a00797202 */ /* 0x000fe20000000f00 */
        /* <DEDUP_REMOVED lines=8> */
[----:B------:R-:W-:Y:S01]  /*3650*/  IMAD.MOV.U32 R123, RZ, RZ, R74 ;  /* 0x000000ffff7b7224 */ /* 0x000fe200078e004a */
[----:B------:R-:W-:Y:S01]  /*3660*/  BAR.SYNC.DEFER_BLOCKING 0x0 ;  /* 0x0000000000007b1d */ /* 0x000fe20000010000 */
        /* <DEDUP_REMOVED lines=18> */
[----:B------:R-:W-:Y:S04]  /*3790*/  STS.128 [R2+UR12], R120 ;  /* 0x0000007802007988 */ /* 0x000fe80008000c0c */
[----:B------:R-:W-:Y:S04]  /*37a0*/  STS.128 [R2+UR12+0x800], R124 ;  /* 0x0008007c02007988 */ /* 0x000fe80008000c0c */
[----:B------:R-:W-:Y:S04]  /*37b0*/  STS.128 [R2+UR12+0x1000], R128 ;  /* 0x0010008002007988 */ /* 0x000fe80008000c0c */
[----:B------:R-:W-:Y:S04]  /*37c0*/  STS.128 [R2+UR12+0x1800], R196 ;  /* 0x001800c402007988 */ /* 0x000fe80008000c0c */
[----:B------:R-:W-:Y:S04]  /*37d0*/  STS.128 [R3+UR12], R56 ;  /* 0x0000003803007988 */ /* 0x000fe80008000c0c */
[----:B------:R-:W-:Y:S04]  /*37e0*/  STS.128 [R3+UR12+0x800], R60 ;  /* 0x0008003c03007988 */ /* 0x000fe80008000c0c */
[----:B------:R-:W-:Y:S04]  /*37f0*/  STS.128 [R3+UR12+0x1000], R64 ;  /* 0x0010004003007988 */ /* 0x000fe80008000c0c */
[----:B------:R-:W-:Y:S01]  /*3800*/  STS.128 [R3+UR12+0x1800], R68 ;  /* 0x0018004403007988 */ /* 0x000fe20008000c0c */
[----:B------:R-:W-:Y:S06]  /*3810*/  BAR.SYNC.DEFER_BLOCKING 0x0 ;  /* 0x0000000000007b1d */ /* 0x000fec0000010000 */
[----:B------:R-:W1:Y:S04]  /*3820*/  LDS.128 R56, [R0] ;  /* 0x0000000000387984 */ /* 0x000e680000000c00 */
[----:B------:R-:W1:Y:S04]  /*3830*/  LDS.128 R60, [R0+0x100] ;  /* 0x00010000003c7984 */ /* 0x000e680000000c00 */
[----:B------:R-:W1:Y:S04]  /*3840*/  LDS.128 R64, [R0+0x200] ;  /* 0x0002000000407984 */ /* 0x000e680000000c00 */
[----:B------:R-:W1:Y:S04]  /*3850*/  LDS.128 R68, [R0+0x300] ;  /* 0x0003000000447984 */ /* 0x000e680000000c00 */
[----:B------:R-:W1:Y:S04]  /*3860*/  LDS.128 R72, [R0+0x400] ;  /* 0x0004000000487984 */ /* 0x000e680000000c00 */
[----:B------:R-:W1:Y:S04]  /*3870*/  LDS.128 R76, [R0+0x500] ;  /* 0x00050000004c7984 */ /* 0x000e680000000c00 */
[----:B------:R-:W1:Y:S04]  /*3880*/  LDS.128 R80, [R0+0x600] ;  /* 0x0006000000507984 */ /* 0x000e680000000c00 */
[----:B------:R-:W1:Y:S04]  /*3890*/  LDS.128 R84, [R0+0x700] ;  /* 0x0007000000547984 */ /* 0x000e680000000c00 */
[----:B0-----:R-:W-:Y:S04]  /*38a0*/  STG.E desc[UR14][R214.64], R176 ;  /* 0x000000b0d6007986 */ /* 0x001fe8000c10190e */
[----:B------:R-:W-:Y:S04]  /*38b0*/  STG.E desc[UR14][R214.64+0x80], R178 ;  /* 0x000080b2d6007986 */ /* 0x000fe8000c10190e */
[----:B--2---:R-:W-:Y:S04]  /*38c0*/  STG.E desc[UR14][R214.64+0x100], R132 ;  /* 0x00010084d6007986 */ /* 0x004fe8000c10190e */
[----:B------:R-:W-:Y:S04]  /*38d0*/  STG.E desc[UR14][R214.64+0x180], R134 ;  /* 0x00018086d6007986 */ /* 0x000fe8000c10190e */
[----:B------:R-:W-:Y:S04]  /*38e0*/  STG.E desc[UR14][R212.64], R172 ;  /* 0x000000acd4007986 */ /* 0x000fe8000c10190e */
[----:B------:R-:W-:Y:S04]  /*38f0*/  STG.E desc[UR14][R212.64+0x80], R174 ;  /* 0x000080aed4007986 */ /* 0x000fe8000c10190e */
[----:B---3--:R-:W-:Y:S04]  /*3900*/  STG.E desc[UR14][R212.64+0x100], R136 ;  /* 0x00010088d4007986 */ /* 0x008fe8000c10190e */
[----:B------:R-:W-:Y:S04]  /*3910*/  STG.E desc[UR14][R212.64+0x180], R138 ;  /* 0x0001808ad4007986 */ /* 0x000fe8000c10190e */
        /* <DEDUP_REMOVED lines=10> */
[----:B----4-:R-:W-:Y:S04]  /*39c0*/  STG.E desc[UR14][R206.64+0x100], R140 ;  /* 0x0001008cce007986 */ /* 0x010fe8000c10190e */
[----:B------:R-:W-:Y:S04]  /*39d0*/  STG.E desc[UR14][R206.64+0x180], R142 ;  /* 0x0001808ece007986 */ /* 0x000fe8000c10190e */
[----:B------:R-:W-:Y:S04]  /*39e0*/  STG.E desc[UR14][R204.64], R164 ;  /* 0x000000a4cc007986 */ /* 0x000fe8000c10190e */
[----:B------:R-:W-:Y:S04]  /*39f0*/  STG.E desc[UR14][R204.64+0x80], R166 ;  /* 0x000080a6cc007986 */ /* 0x000fe8000c10190e */
[----:B-----5:R-:W-:Y:S04]  /*3a00*/  STG.E desc[UR14][R204.64+0x100], R144 ;  /* 0x00010090cc007986 */ /* 0x020fe8000c10190e */
        /* <DEDUP_REMOVED lines=43> */
[----:B-1----:R-:W-:Y:S04]  /*3cc0*/  STG.E desc[UR14][R20.64+0x100], R56 ;  /* 0x0001003814007986 */ /* 0x002fe8000c10190e */
        /* <DEDUP_REMOVED lines=60> */
[----:B------:R-:W-:Y:S01]  /*4090*/  STG.E desc[UR14][R4.64+0x180], R87 ;  /* 0x0001805704007986 */ /* 0x000fe2000c10190e */
[----:B------:R-:W-:Y:S05]  /*40a0*/  EXIT ;  /* 0x000000000000794d */ /* 0x000fea0003800000 */
.L_x_0:
[----:B------:R-:W-:-:S00]  /*40b0*/  BRA `(.L_x_0) ;  /* 0xfffffffc00fc7947 */ /* 0x000fc0000383ffff */
[----:B------:R-:W-:-:S00]  /*40c0*/  NOP ;  /* 0x0000000000007918 */ /* 0x000fc00000000000 */
        /* <DEDUP_REMOVED lines=11> */
.L_x_1:


//--------------------- .nv.shared.gluon_mma      --------------------------
	.section	.nv.shared.gluon_mma,"aw",@nobits
	.sectionflags	@""
	.align	16
	.zero		1024


//--------------------- .nv.shared.reserved.0     --------------------------
	.section	.nv.shared.reserved.0,"aw",@nobits
	.weak		__nv_reservedSMEM_offset_0_alias
	.size		__nv_reservedSMEM_offset_0_alias, 0, 0
	.other		__nv_reservedSMEM_offset_0_alias,@"STO_CUDA_RESERVED_SHARED STV_DEFAULT"
__nv_reservedSMEM_offset_0_alias:
	.zero		0


//--------------------- .nv.constant0.gluon_mma   --------------------------
	.section	.nv.constant0.gluon_mma,"a",@progbits
	.sectionflags	@""
	.align	4
.nv.constant0.gluon_mma:
	.zero		568


//--------------------- SYMBOLS --------------------------

	.type		.nv.reservedSmem.offset0,@object
	.size		.nv.reservedSmem.offset0,0x4
